//
// Generated by NVIDIA NVVM Compiler
//
// Compiler Build ID: CL-36424714
// Cuda compilation tools, release 13.0, V13.0.88
// Based on NVVM 20.0.0
//

.version 9.0
.target sm_100
.address_size 64

	// .globl	_Z14mbrot_func_gpuffffiiiPf
.global .align 1 .b8 _ZN34_INTERNAL_d7eca45d_4_k_cu_d77ec6f64cuda3std3__45__cpo5beginE[1];
.global .align 1 .b8 _ZN34_INTERNAL_d7eca45d_4_k_cu_d77ec6f64cuda3std3__45__cpo3endE[1];
.global .align 1 .b8 _ZN34_INTERNAL_d7eca45d_4_k_cu_d77ec6f64cuda3std3__45__cpo6cbeginE[1];
.global .align 1 .b8 _ZN34_INTERNAL_d7eca45d_4_k_cu_d77ec6f64cuda3std3__45__cpo4cendE[1];
.global .align 1 .b8 _ZN34_INTERNAL_d7eca45d_4_k_cu_d77ec6f64cuda3std3__45__cpo6rbeginE[1];
.global .align 1 .b8 _ZN34_INTERNAL_d7eca45d_4_k_cu_d77ec6f64cuda3std3__45__cpo4rendE[1];
.global .align 1 .b8 _ZN34_INTERNAL_d7eca45d_4_k_cu_d77ec6f64cuda3std3__45__cpo7crbeginE[1];
.global .align 1 .b8 _ZN34_INTERNAL_d7eca45d_4_k_cu_d77ec6f64cuda3std3__45__cpo5crendE[1];
.global .align 1 .b8 _ZN34_INTERNAL_d7eca45d_4_k_cu_d77ec6f64cuda3std3__436_GLOBAL__N__d7eca45d_4_k_cu_d77ec6f66ignoreE[1];
.global .align 1 .b8 _ZN34_INTERNAL_d7eca45d_4_k_cu_d77ec6f64cuda3std3__419piecewise_constructE[1];
.global .align 1 .b8 _ZN34_INTERNAL_d7eca45d_4_k_cu_d77ec6f64cuda3std3__48in_placeE[1];
.global .align 1 .b8 _ZN34_INTERNAL_d7eca45d_4_k_cu_d77ec6f64cuda3std3__420unreachable_sentinelE[1];
.global .align 1 .b8 _ZN34_INTERNAL_d7eca45d_4_k_cu_d77ec6f64cuda3std6ranges3__45__cpo4swapE[1];
.global .align 1 .b8 _ZN34_INTERNAL_d7eca45d_4_k_cu_d77ec6f64cuda3std6ranges3__45__cpo9iter_moveE[1];
.global .align 1 .b8 _ZN34_INTERNAL_d7eca45d_4_k_cu_d77ec6f64cuda3std6ranges3__45__cpo5beginE[1];
.global .align 1 .b8 _ZN34_INTERNAL_d7eca45d_4_k_cu_d77ec6f64cuda3std6ranges3__45__cpo3endE[1];
.global .align 1 .b8 _ZN34_INTERNAL_d7eca45d_4_k_cu_d77ec6f64cuda3std6ranges3__45__cpo6cbeginE[1];
.global .align 1 .b8 _ZN34_INTERNAL_d7eca45d_4_k_cu_d77ec6f64cuda3std6ranges3__45__cpo4cendE[1];
.global .align 1 .b8 _ZN34_INTERNAL_d7eca45d_4_k_cu_d77ec6f64cuda3std6ranges3__45__cpo7advanceE[1];
.global .align 1 .b8 _ZN34_INTERNAL_d7eca45d_4_k_cu_d77ec6f64cuda3std6ranges3__45__cpo9iter_swapE[1];
.global .align 1 .b8 _ZN34_INTERNAL_d7eca45d_4_k_cu_d77ec6f64cuda3std6ranges3__45__cpo4nextE[1];
.global .align 1 .b8 _ZN34_INTERNAL_d7eca45d_4_k_cu_d77ec6f64cuda3std6ranges3__45__cpo4prevE[1];
.global .align 1 .b8 _ZN34_INTERNAL_d7eca45d_4_k_cu_d77ec6f64cuda3std6ranges3__45__cpo4dataE[1];
.global .align 1 .b8 _ZN34_INTERNAL_d7eca45d_4_k_cu_d77ec6f64cuda3std6ranges3__45__cpo5cdataE[1];
.global .align 1 .b8 _ZN34_INTERNAL_d7eca45d_4_k_cu_d77ec6f64cuda3std6ranges3__45__cpo4sizeE[1];
.global .align 1 .b8 _ZN34_INTERNAL_d7eca45d_4_k_cu_d77ec6f64cuda3std6ranges3__45__cpo5ssizeE[1];
.global .align 1 .b8 _ZN34_INTERNAL_d7eca45d_4_k_cu_d77ec6f64cuda3std6ranges3__45__cpo8distanceE[1];
.global .align 1 .b8 _ZN34_INTERNAL_d7eca45d_4_k_cu_d77ec6f66thrust24THRUST_300001_SM_1000_NS6system6detail10sequential3seqE[1];

.visible .entry _Z14mbrot_func_gpuffffiiiPf(
	.param .f32 _Z14mbrot_func_gpuffffiiiPf_param_0,
	.param .f32 _Z14mbrot_func_gpuffffiiiPf_param_1,
	.param .f32 _Z14mbrot_func_gpuffffiiiPf_param_2,
	.param .f32 _Z14mbrot_func_gpuffffiiiPf_param_3,
	.param .u32 _Z14mbrot_func_gpuffffiiiPf_param_4,
	.param .u32 _Z14mbrot_func_gpuffffiiiPf_param_5,
	.param .u32 _Z14mbrot_func_gpuffffiiiPf_param_6,
	.param .u64 .ptr .align 1 _Z14mbrot_func_gpuffffiiiPf_param_7
)
{
	.reg .pred 	%p<10>;
	.reg .b32 	%r<33>;
	.reg .b32 	%f<45>;
	.reg .b64 	%rd<7>;

	ld.param.f32 	%f12, [_Z14mbrot_func_gpuffffiiiPf_param_0];
	ld.param.f32 	%f13, [_Z14mbrot_func_gpuffffiiiPf_param_1];
	ld.param.f32 	%f14, [_Z14mbrot_func_gpuffffiiiPf_param_2];
	ld.param.f32 	%f15, [_Z14mbrot_func_gpuffffiiiPf_param_3];
	ld.param.u32 	%r12, [_Z14mbrot_func_gpuffffiiiPf_param_4];
	ld.param.u32 	%r14, [_Z14mbrot_func_gpuffffiiiPf_param_5];
	ld.param.u32 	%r13, [_Z14mbrot_func_gpuffffiiiPf_param_6];
	ld.param.u64 	%rd2, [_Z14mbrot_func_gpuffffiiiPf_param_7];
	cvta.to.global.u64 	%rd1, %rd2;
	sub.f32 	%f1, %f14, %f12;
	sub.f32 	%f16, %f15, %f13;
	cvt.rn.f32.s32 	%f17, %r14;
	div.rn.f32 	%f2, %f16, %f17;
	mov.u32 	%r15, %ctaid.x;
	mov.u32 	%r16, %ntid.x;
	mov.u32 	%r17, %tid.x;
	mad.lo.s32 	%r30, %r15, %r16, %r17;
	mov.u32 	%r18, %nctaid.x;
	mul.lo.s32 	%r2, %r16, %r18;
	mul.lo.s32 	%r3, %r14, %r12;
	setp.ge.s32 	%p1, %r30, %r3;
	@%p1 bra 	$L__BB0_9;
	setp.gt.s32 	%p2, %r13, 1;
	@%p2 bra 	$L__BB0_2;
	bra.uni 	$L__BB0_8;
$L__BB0_2:
	cvt.rn.f32.s32 	%f18, %r12;
	div.rn.f32 	%f3, %f1, %f18;
$L__BB0_3:
	div.s32 	%r5, %r30, %r12;
	mul.lo.s32 	%r21, %r5, %r12;
	sub.s32 	%r6, %r30, %r21;
	cvt.rn.f32.s32 	%f20, %r6;
	fma.rn.f32 	%f4, %f3, %f20, %f12;
	cvt.rn.f32.s32 	%f21, %r5;
	fma.rn.f32 	%f5, %f2, %f21, %f13;
	mov.f32 	%f42, 0f00000000;
	mov.b32 	%r31, 1;
	mov.f32 	%f43, %f42;
$L__BB0_4:
	mul.f32 	%f22, %f43, %f43;
	mul.f32 	%f23, %f42, %f42;
	sub.f32 	%f24, %f22, %f23;
	mul.f32 	%f25, %f43, %f42;
	fma.rn.f32 	%f26, %f43, %f42, %f25;
	add.f32 	%f43, %f4, %f24;
	add.f32 	%f42, %f5, %f26;
	abs.f32 	%f27, %f43;
	abs.f32 	%f28, %f42;
	mov.b32 	%r22, %f28;
	mov.b32 	%r23, %f27;
	min.s32 	%r24, %r22, %r23;
	mov.b32 	%f29, %r24;
	max.s32 	%r25, %r23, %r22;
	mov.b32 	%f30, %r25;
	and.b32  	%r26, %r25, -33554432;
	xor.b32  	%r27, %r26, 2122317824;
	mov.b32 	%f31, %r27;
	mul.f32 	%f32, %f29, %f31;
	mul.f32 	%f33, %f30, %f31;
	mul.f32 	%f34, %f32, %f32;
	fma.rn.f32 	%f35, %f33, %f33, %f34;
	sqrt.rn.f32 	%f36, %f35;
	or.b32  	%r28, %r26, 8388608;
	mov.b32 	%f37, %r28;
	mul.f32 	%f38, %f36, %f37;
	setp.eq.f32 	%p4, %f29, 0f00000000;
	selp.f32 	%f39, %f30, %f38, %p4;
	setp.eq.f32 	%p5, %f29, 0f7F800000;
	setp.gt.f32 	%p6, %f39, 0f40000000;
	or.pred  	%p7, %p5, %p6;
	@%p7 bra 	$L__BB0_6;
	add.s32 	%r31, %r31, 1;
	setp.eq.s32 	%p8, %r31, %r13;
	mov.f32 	%f44, 0f00000000;
	@%p8 bra 	$L__BB0_7;
	bra.uni 	$L__BB0_4;
$L__BB0_6:
	cvt.rn.f32.u32 	%f44, %r31;
$L__BB0_7:
	mad.lo.s32 	%r29, %r5, %r12, %r6;
	mul.wide.s32 	%rd5, %r29, 4;
	add.s64 	%rd6, %rd1, %rd5;
	st.global.f32 	[%rd6], %f44;
	add.s32 	%r30, %r30, %r2;
	setp.lt.s32 	%p9, %r30, %r3;
	@%p9 bra 	$L__BB0_3;
	bra.uni 	$L__BB0_9;
$L__BB0_8:
	mul.wide.s32 	%rd3, %r30, 4;
	add.s64 	%rd4, %rd1, %rd3;
	mov.b32 	%r19, 0;
	st.global.u32 	[%rd4], %r19;
	add.s32 	%r30, %r30, %r2;
	setp.lt.s32 	%p3, %r30, %r3;
	@%p3 bra 	$L__BB0_8;
$L__BB0_9:
	ret;

}
	// .globl	_Z19normalizeBuffer_gpuPfif
.visible .entry _Z19normalizeBuffer_gpuPfif(
	.param .u64 .ptr .align 1 _Z19normalizeBuffer_gpuPfif_param_0,
	.param .u32 _Z19normalizeBuffer_gpuPfif_param_1,
	.param .f32 _Z19normalizeBuffer_gpuPfif_param_2
)
{
	.reg .pred 	%p<7>;
	.reg .b32 	%r<31>;
	.reg .b32 	%f<12>;
	.reg .b64 	%rd<11>;

	ld.param.u64 	%rd2, [_Z19normalizeBuffer_gpuPfif_param_0];
	ld.param.u32 	%r12, [_Z19normalizeBuffer_gpuPfif_param_1];
	ld.param.f32 	%f1, [_Z19normalizeBuffer_gpuPfif_param_2];
	cvta.to.global.u64 	%rd1, %rd2;
	mov.u32 	%r13, %ctaid.x;
	mov.u32 	%r14, %ntid.x;
	mov.u32 	%r15, %tid.x;
	mad.lo.s32 	%r29, %r13, %r14, %r15;
	mov.u32 	%r16, %nctaid.x;
	mul.lo.s32 	%r2, %r14, %r16;
	setp.ge.s32 	%p1, %r29, %r12;
	@%p1 bra 	$L__BB1_7;
	add.s32 	%r17, %r29, %r2;
	max.s32 	%r18, %r12, %r17;
	setp.lt.s32 	%p2, %r17, %r12;
	selp.u32 	%r19, 1, 0, %p2;
	add.s32 	%r20, %r17, %r19;
	sub.s32 	%r21, %r18, %r20;
	div.u32 	%r22, %r21, %r2;
	add.s32 	%r3, %r22, %r19;
	and.b32  	%r23, %r3, 3;
	setp.eq.s32 	%p3, %r23, 3;
	@%p3 bra 	$L__BB1_4;
	add.s32 	%r24, %r3, 1;
	and.b32  	%r25, %r24, 3;
	neg.s32 	%r27, %r25;
$L__BB1_3:
	.pragma "nounroll";
	mul.wide.s32 	%rd3, %r29, 4;
	add.s64 	%rd4, %rd1, %rd3;
	ld.global.f32 	%f2, [%rd4];
	div.rn.f32 	%f3, %f2, %f1;
	st.global.f32 	[%rd4], %f3;
	add.s32 	%r29, %r29, %r2;
	add.s32 	%r27, %r27, 1;
	setp.ne.s32 	%p4, %r27, 0;
	@%p4 bra 	$L__BB1_3;
$L__BB1_4:
	setp.lt.u32 	%p5, %r3, 3;
	@%p5 bra 	$L__BB1_7;
	mul.wide.s32 	%rd7, %r2, 4;
	shl.b32 	%r26, %r2, 2;
$L__BB1_6:
	mul.wide.s32 	%rd5, %r29, 4;
	add.s64 	%rd6, %rd1, %rd5;
	ld.global.f32 	%f4, [%rd6];
	div.rn.f32 	%f5, %f4, %f1;
	st.global.f32 	[%rd6], %f5;
	add.s64 	%rd8, %rd6, %rd7;
	ld.global.f32 	%f6, [%rd8];
	div.rn.f32 	%f7, %f6, %f1;
	st.global.f32 	[%rd8], %f7;
	add.s64 	%rd9, %rd8, %rd7;
	ld.global.f32 	%f8, [%rd9];
	div.rn.f32 	%f9, %f8, %f1;
	st.global.f32 	[%rd9], %f9;
	add.s64 	%rd10, %rd9, %rd7;
	ld.global.f32 	%f10, [%rd10];
	div.rn.f32 	%f11, %f10, %f1;
	st.global.f32 	[%rd10], %f11;
	add.s32 	%r29, %r26, %r29;
	setp.lt.s32 	%p6, %r29, %r12;
	@%p6 bra 	$L__BB1_6;
$L__BB1_7:
	ret;

}


// ===== COMPILED SASS (sm_100) =====

	.target	sm_100

	.elftype	@"ET_EXEC"


//--------------------- .note.nv.tkinfo           --------------------------
	.section	.note.nv.tkinfo,"",@"SHT_NOTE"
	.sectionflags	@"SHF_NOTE_NV_TKINFO"
	.tkinfo
        /*0018*/ 	.word	0x00000002
        /*0030*/ 	.string	""
        /*0030*/ 	.string	"ptxas"
        /*0030*/ 	.string	"Cuda compilation tools, release 13.0, V13.0.88"
        /*0030*/ 	.string	"Build cuda_13.0.r13.0/compiler.36424714_0"
        /*0030*/ 	.string	"-arch sm_100 -m 64 "



//--------------------- .note.nv.cuinfo           --------------------------
	.section	.note.nv.cuinfo,"",@"SHT_NOTE"
	.sectionflags	@"SHF_NOTE_NV_CUINFO"
        /*0018*/ 	.short	0x0002
        /*001a*/ 	.short	0x0064
        /*001c*/ 	.short	0x0082
	.zero		2


//--------------------- .nv.info                  --------------------------
	.section	.nv.info,"",@"SHT_CUDA_INFO"
	.align	4


	//----- nvinfo : EIATTR_REGCOUNT
	.align		4
        /*0000*/ 	.byte	0x04, 0x2f
        /*0002*/ 	.short	(.L_29 - .L_28)
	.align		4
.L_28:
        /*0004*/ 	.word	index@(_Z14mbrot_func_gpuffffiiiPf)
        /*0008*/ 	.word	0x00000018


	//----- nvinfo : EIATTR_FRAME_SIZE
	.align		4
.L_29:
        /*000c*/ 	.byte	0x04, 0x11
        /*000e*/ 	.short	(.L_31 - .L_30)
	.align		4
.L_30:
        /*0010*/ 	.word	index@($__internal_2_$__cuda_sm3x_div_rn_noftz_f32_slowpath)
        /*0014*/ 	.word	0x00000000


	//----- nvinfo : EIATTR_FRAME_SIZE
	.align		4
.L_31:
        /*0018*/ 	.byte	0x04, 0x11
        /*001a*/ 	.short	(.L_33 - .L_32)
	.align		4
.L_32:
        /*001c*/ 	.word	index@($__internal_1_$__cuda_sm20_sqrt_rn_f32_slowpath)
        /*0020*/ 	.word	0x00000000


	//----- nvinfo : EIATTR_FRAME_SIZE
	.align		4
.L_33:
        /*0024*/ 	.byte	0x04, 0x11
        /*0026*/ 	.short	(.L_35 - .L_34)
	.align		4
.L_34:
        /*0028*/ 	.word	index@(_Z14mbrot_func_gpuffffiiiPf)
        /*002c*/ 	.word	0x00000000


	//----- nvinfo : EIATTR_REGCOUNT
	.align		4
.L_35:
        /*0030*/ 	.byte	0x04, 0x2f
        /*0032*/ 	.short	(.L_37 - .L_36)
	.align		4
.L_36:
        /*0034*/ 	.word	index@(_Z19normalizeBuffer_gpuPfif)
        /*0038*/ 	.word	0x00000017


	//----- nvinfo : EIATTR_FRAME_SIZE
	.align		4
.L_37:
        /*003c*/ 	.byte	0x04, 0x11
        /*003e*/ 	.short	(.L_39 - .L_38)
	.align		4
.L_38:
        /*0040*/ 	.word	index@($__internal_0_$__cuda_sm3x_div_rn_noftz_f32_slowpath)
        /*0044*/ 	.word	0x00000000


	//----- nvinfo : EIATTR_FRAME_SIZE
	.align		4
.L_39:
        /*0048*/ 	.byte	0x04, 0x11
        /*004a*/ 	.short	(.L_41 - .L_40)
	.align		4
.L_40:
        /*004c*/ 	.word	index@(_Z19normalizeBuffer_gpuPfif)
        /*0050*/ 	.word	0x00000000


	//----- nvinfo : EIATTR_MIN_STACK_SIZE
	.align		4
.L_41:
        /*0054*/ 	.byte	0x04, 0x12
        /*0056*/ 	.short	(.L_43 - .L_42)
	.align		4
.L_42:
        /*0058*/ 	.word	index@(_Z19normalizeBuffer_gpuPfif)
        /*005c*/ 	.word	0x00000000


	//----- nvinfo : EIATTR_MIN_STACK_SIZE
	.align		4
.L_43:
        /*0060*/ 	.byte	0x04, 0x12
        /*0062*/ 	.short	(.L_45 - .L_44)
	.align		4
.L_44:
        /*0064*/ 	.word	index@(_Z14mbrot_func_gpuffffiiiPf)
        /*0068*/ 	.word	0x00000000
.L_45:


//--------------------- .nv.compat                --------------------------
	.section	.nv.compat,"",@"SHT_CUDA_COMPAT_INFO"
	.align	4
        /*0000*/ 	.byte	0x02, 0x09, 0x00, 0x00, 0x02, 0x02, 0x01, 0x00, 0x02, 0x05, 0x05, 0x00, 0x03, 0x07, 0x01, 0x01
        /*0010*/ 	.byte	0x02, 0x03, 0x00, 0x00, 0x02, 0x06, 0x01, 0x00, 0x04, 0x0b, 0x08, 0x00, 0x01, 0x00, 0x00, 0x00
        /*0020*/ 	.byte	0x00, 0x00, 0x00, 0x00


//--------------------- .nv.info._Z19normalizeBuffer_gpuPfif --------------------------
	.section	.nv.info._Z19normalizeBuffer_gpuPfif,"",@"SHT_CUDA_INFO"
	.sectionflags	@""
	.align	4


	//----- nvinfo : EIATTR_CUDA_API_VERSION
	.align		4
        /*0000*/ 	.byte	0x04, 0x37
        /*0002*/ 	.short	(.L_47 - .L_46)
.L_46:
        /*0004*/ 	.word	0x00000082


	//----- nvinfo : EIATTR_KPARAM_INFO
	.align		4
.L_47:
        /*0008*/ 	.byte	0x04, 0x17
        /*000a*/ 	.short	(.L_49 - .L_48)
.L_48:
        /*000c*/ 	.word	0x00000000
        /*0010*/ 	.short	0x0002
        /*0012*/ 	.short	0x000c
        /*0014*/ 	.byte	0x00, 0xf0, 0x11, 0x00


	//----- nvinfo : EIATTR_KPARAM_INFO
	.align		4
.L_49:
        /*0018*/ 	.byte	0x04, 0x17
        /*001a*/ 	.short	(.L_51 - .L_50)
.L_50:
        /*001c*/ 	.word	0x00000000
        /*0020*/ 	.short	0x0001
        /*0022*/ 	.short	0x0008
        /*0024*/ 	.byte	0x00, 0xf0, 0x11, 0x00


	//----- nvinfo : EIATTR_KPARAM_INFO
	.align		4
.L_51:
        /*0028*/ 	.byte	0x04, 0x17
        /*002a*/ 	.short	(.L_53 - .L_52)
.L_52:
        /*002c*/ 	.word	0x00000000
        /*0030*/ 	.short	0x0000
        /*0032*/ 	.short	0x0000
        /*0034*/ 	.byte	0x00, 0xf5, 0x21, 0x00


	//----- nvinfo : EIATTR_SPARSE_MMA_MASK
	.align		4
.L_53:
        /*0038*/ 	.byte	0x03, 0x50
        /*003a*/ 	.short	0x0000


	//----- nvinfo : EIATTR_MAXREG_COUNT
	.align		4
        /*003c*/ 	.byte	0x03, 0x1b
        /*003e*/ 	.short	0x00ff


	//----- nvinfo : EIATTR_MERCURY_ISA_VERSION
	.align		4
        /*0040*/ 	.byte	0x03, 0x5f
        /*0042*/ 	.short	0x0101


	//----- nvinfo : EIATTR_VRC_CTA_INIT_COUNT
	.align		4
        /*0044*/ 	.byte	0x02, 0x4a
	.zero		1
	.zero		1


	//----- nvinfo : EIATTR_EXIT_INSTR_OFFSETS
	.align		4
        /*0048*/ 	.byte	0x04, 0x1c
        /*004a*/ 	.short	(.L_55 - .L_54)


	//   ....[0]....
.L_54:
        /*004c*/ 	.word	0x00000090


	//   ....[1]....
        /*0050*/ 	.word	0x00000450


	//   ....[2]....
        /*0054*/ 	.word	0x000008b0


	//----- nvinfo : EIATTR_CRS_STACK_SIZE
	.align		4
.L_55:
        /*0058*/ 	.byte	0x04, 0x1e
        /*005a*/ 	.short	(.L_57 - .L_56)
.L_56:
        /*005c*/ 	.word	0x00000000


	//----- nvinfo : EIATTR_CBANK_PARAM_SIZE
	.align		4
.L_57:
        /*0060*/ 	.byte	0x03, 0x19
        /*0062*/ 	.short	0x0010


	//----- nvinfo : EIATTR_PARAM_CBANK
	.align		4
        /*0064*/ 	.byte	0x04, 0x0a
        /*0066*/ 	.short	(.L_59 - .L_58)
	.align		4
.L_58:
        /*0068*/ 	.word	index@(.nv.constant0._Z19normalizeBuffer_gpuPfif)
        /*006c*/ 	.short	0x0380
        /*006e*/ 	.short	0x0010


	//----- nvinfo : EIATTR_SW_WAR
	.align		4
.L_59:
        /*0070*/ 	.byte	0x04, 0x36
        /*0072*/ 	.short	(.L_61 - .L_60)
.L_60:
        /*0074*/ 	.word	0x00000008
.L_61:


//--------------------- .nv.info._Z14mbrot_func_gpuffffiiiPf --------------------------
	.section	.nv.info._Z14mbrot_func_gpuffffiiiPf,"",@"SHT_CUDA_INFO"
	.sectionflags	@""
	.align	4


	//----- nvinfo : EIATTR_CUDA_API_VERSION
	.align		4
        /*0000*/ 	.byte	0x04, 0x37
        /*0002*/ 	.short	(.L_63 - .L_62)
.L_62:
        /*0004*/ 	.word	0x00000082


	//----- nvinfo : EIATTR_KPARAM_INFO
	.align		4
.L_63:
        /*0008*/ 	.byte	0x04, 0x17
        /*000a*/ 	.short	(.L_65 - .L_64)
.L_64:
        /*000c*/ 	.word	0x00000000
        /*0010*/ 	.short	0x0007
        /*0012*/ 	.short	0x0020
        /*0014*/ 	.byte	0x00, 0xf5, 0x21, 0x00


	//----- nvinfo : EIATTR_KPARAM_INFO
	.align		4
.L_65:
        /*0018*/ 	.byte	0x04, 0x17
        /*001a*/ 	.short	(.L_67 - .L_66)
.L_66:
        /*001c*/ 	.word	0x00000000
        /*0020*/ 	.short	0x0006
        /*0022*/ 	.short	0x0018
        /*0024*/ 	.byte	0x00, 0xf0, 0x11, 0x00


	//----- nvinfo : EIATTR_KPARAM_INFO
	.align		4
.L_67:
        /*0028*/ 	.byte	0x04, 0x17
        /*002a*/ 	.short	(.L_69 - .L_68)
.L_68:
        /*002c*/ 	.word	0x00000000
        /*0030*/ 	.short	0x0005
        /*0032*/ 	.short	0x0014
        /*0034*/ 	.byte	0x00, 0xf0, 0x11, 0x00


	//----- nvinfo : EIATTR_KPARAM_INFO
	.align		4
.L_69:
        /*0038*/ 	.byte	0x04, 0x17
        /*003a*/ 	.short	(.L_71 - .L_70)
.L_70:
        /*003c*/ 	.word	0x00000000
        /*0040*/ 	.short	0x0004
        /*0042*/ 	.short	0x0010
        /*0044*/ 	.byte	0x00, 0xf0, 0x11, 0x00


	//----- nvinfo : EIATTR_KPARAM_INFO
	.align		4
.L_71:
        /*0048*/ 	.byte	0x04, 0x17
        /*004a*/ 	.short	(.L_73 - .L_72)
.L_72:
        /*004c*/ 	.word	0x00000000
        /*0050*/ 	.short	0x0003
        /*0052*/ 	.short	0x000c
        /*0054*/ 	.byte	0x00, 0xf0, 0x11, 0x00


	//----- nvinfo : EIATTR_KPARAM_INFO
	.align		4
.L_73:
        /*0058*/ 	.byte	0x04, 0x17
        /*005a*/ 	.short	(.L_75 - .L_74)
.L_74:
        /*005c*/ 	.word	0x00000000
        /*0060*/ 	.short	0x0002
        /*0062*/ 	.short	0x0008
        /*0064*/ 	.byte	0x00, 0xf0, 0x11, 0x00


	//----- nvinfo : EIATTR_KPARAM_INFO
	.align		4
.L_75:
        /*0068*/ 	.byte	0x04, 0x17
        /*006a*/ 	.short	(.L_77 - .L_76)
.L_76:
        /*006c*/ 	.word	0x00000000
        /*0070*/ 	.short	0x0001
        /*0072*/ 	.short	0x0004
        /*0074*/ 	.byte	0x00, 0xf0, 0x11, 0x00


	//----- nvinfo : EIATTR_KPARAM_INFO
	.align		4
.L_77:
        /*0078*/ 	.byte	0x04, 0x17
        /*007a*/ 	.short	(.L_79 - .L_78)
.L_78:
        /*007c*/ 	.word	0x00000000
        /*0080*/ 	.short	0x0000
        /*0082*/ 	.short	0x0000
        /*0084*/ 	.byte	0x00, 0xf0, 0x11, 0x00


	//----- nvinfo : EIATTR_SPARSE_MMA_MASK
	.align		4
.L_79:
        /*0088*/ 	.byte	0x03, 0x50
        /*008a*/ 	.short	0x0000


	//----- nvinfo : EIATTR_MAXREG_COUNT
	.align		4
        /*008c*/ 	.byte	0x03, 0x1b
        /*008e*/ 	.short	0x00ff


	//----- nvinfo : EIATTR_MERCURY_ISA_VERSION
	.align		4
        /*0090*/ 	.byte	0x03, 0x5f
        /*0092*/ 	.short	0x0101


	//----- nvinfo : EIATTR_VRC_CTA_INIT_COUNT
	.align		4
        /*0094*/ 	.byte	0x02, 0x4a
	.zero		1
	.zero		1


	//----- nvinfo : EIATTR_EXIT_INSTR_OFFSETS
	.align		4
        /*0098*/ 	.byte	0x04, 0x1c
        /*009a*/ 	.short	(.L_81 - .L_80)


	//   ....[0]....
.L_80:
        /*009c*/ 	.word	0x000001a0


	//   ....[1]....
        /*00a0*/ 	.word	0x00000280


	//   ....[2]....
        /*00a4*/ 	.word	0x000008c0


	//----- nvinfo : EIATTR_CRS_STACK_SIZE
	.align		4
.L_81:
        /*00a8*/ 	.byte	0x04, 0x1e
        /*00aa*/ 	.short	(.L_83 - .L_82)
.L_82:
        /*00ac*/ 	.word	0x00000000


	//----- nvinfo : EIATTR_CBANK_PARAM_SIZE
	.align		4
.L_83:
        /*00b0*/ 	.byte	0x03, 0x19
        /*00b2*/ 	.short	0x0028


	//----- nvinfo : EIATTR_PARAM_CBANK
	.align		4
        /*00b4*/ 	.byte	0x04, 0x0a
        /*00b6*/ 	.short	(.L_85 - .L_84)
	.align		4
.L_84:
        /*00b8*/ 	.word	index@(.nv.constant0._Z14mbrot_func_gpuffffiiiPf)
        /*00bc*/ 	.short	0x0380
        /*00be*/ 	.short	0x0028


	//----- nvinfo : EIATTR_SW_WAR
	.align		4
.L_85:
        /*00c0*/ 	.byte	0x04, 0x36
        /*00c2*/ 	.short	(.L_87 - .L_86)
.L_86:
        /*00c4*/ 	.word	0x00000008
.L_87:


//--------------------- .nv.callgraph             --------------------------
	.section	.nv.callgraph,"",@"SHT_CUDA_CALLGRAPH"
	.align	4
	.sectionentsize	8
	.align		4
        /*0000*/ 	.word	0x00000000
	.align		4
        /*0004*/ 	.word	0xffffffff
	.align		4
        /*0008*/ 	.word	0x00000000
	.align		4
        /*000c*/ 	.word	0xfffffffe
	.align		4
        /*0010*/ 	.word	0x00000000
	.align		4
        /*0014*/ 	.word	0xfffffffd
	.align		4
        /*0018*/ 	.word	0x00000000
	.align		4
        /*001c*/ 	.word	0xfffffffc


//--------------------- .nv.constant4             --------------------------
	.section	.nv.constant4,"a",@progbits
	.align	8
	.align		8
.nv.constant4:
        /*0000*/ 	.dword	_ZN34_INTERNAL_d7eca45d_4_k_cu_d77ec6f64cuda3std3__45__cpo5beginE
	.align		8
        /*0008*/ 	.dword	_ZN34_INTERNAL_d7eca45d_4_k_cu_d77ec6f64cuda3std3__45__cpo3endE
	.align		8
        /*0010*/ 	.dword	_ZN34_INTERNAL_d7eca45d_4_k_cu_d77ec6f64cuda3std3__45__cpo6cbeginE
	.align		8
        /*0018*/ 	.dword	_ZN34_INTERNAL_d7eca45d_4_k_cu_d77ec6f64cuda3std3__45__cpo4cendE
	.align		8
        /*0020*/ 	.dword	_ZN34_INTERNAL_d7eca45d_4_k_cu_d77ec6f64cuda3std3__45__cpo6rbeginE
	.align		8
        /*0028*/ 	.dword	_ZN34_INTERNAL_d7eca45d_4_k_cu_d77ec6f64cuda3std3__45__cpo4rendE
	.align		8
        /*0030*/ 	.dword	_ZN34_INTERNAL_d7eca45d_4_k_cu_d77ec6f64cuda3std3__45__cpo7crbeginE
	.align		8
        /*0038*/ 	.dword	_ZN34_INTERNAL_d7eca45d_4_k_cu_d77ec6f64cuda3std3__45__cpo5crendE
	.align		8
        /*0040*/ 	.dword	_ZN34_INTERNAL_d7eca45d_4_k_cu_d77ec6f64cuda3std3__436_GLOBAL__N__d7eca45d_4_k_cu_d77ec6f66ignoreE
	.align		8
        /*0048*/ 	.dword	_ZN34_INTERNAL_d7eca45d_4_k_cu_d77ec6f64cuda3std3__419piecewise_constructE
	.align		8
        /*0050*/ 	.dword	_ZN34_INTERNAL_d7eca45d_4_k_cu_d77ec6f64cuda3std3__48in_placeE
	.align		8
        /*0058*/ 	.dword	_ZN34_INTERNAL_d7eca45d_4_k_cu_d77ec6f64cuda3std3__420unreachable_sentinelE
	.align		8
        /*0060*/ 	.dword	_ZN34_INTERNAL_d7eca45d_4_k_cu_d77ec6f64cuda3std6ranges3__45__cpo4swapE
	.align		8
        /*0068*/ 	.dword	_ZN34_INTERNAL_d7eca45d_4_k_cu_d77ec6f64cuda3std6ranges3__45__cpo9iter_moveE
	.align		8
        /*0070*/ 	.dword	_ZN34_INTERNAL_d7eca45d_4_k_cu_d77ec6f64cuda3std6ranges3__45__cpo5beginE
	.align		8
        /*0078*/ 	.dword	_ZN34_INTERNAL_d7eca45d_4_k_cu_d77ec6f64cuda3std6ranges3__45__cpo3endE
	.align		8
        /*0080*/ 	.dword	_ZN34_INTERNAL_d7eca45d_4_k_cu_d77ec6f64cuda3std6ranges3__45__cpo6cbeginE
	.align		8
        /*0088*/ 	.dword	_ZN34_INTERNAL_d7eca45d_4_k_cu_d77ec6f64cuda3std6ranges3__45__cpo4cendE
	.align		8
        /*0090*/ 	.dword	_ZN34_INTERNAL_d7eca45d_4_k_cu_d77ec6f64cuda3std6ranges3__45__cpo7advanceE
	.align		8
        /*0098*/ 	.dword	_ZN34_INTERNAL_d7eca45d_4_k_cu_d77ec6f64cuda3std6ranges3__45__cpo9iter_swapE
	.align		8
        /*00a0*/ 	.dword	_ZN34_INTERNAL_d7eca45d_4_k_cu_d77ec6f64cuda3std6ranges3__45__cpo4nextE
	.align		8
        /*00a8*/ 	.dword	_ZN34_INTERNAL_d7eca45d_4_k_cu_d77ec6f64cuda3std6ranges3__45__cpo4prevE
	.align		8
        /*00b0*/ 	.dword	_ZN34_INTERNAL_d7eca45d_4_k_cu_d77ec6f64cuda3std6ranges3__45__cpo4dataE
	.align		8
        /*00b8*/ 	.dword	_ZN34_INTERNAL_d7eca45d_4_k_cu_d77ec6f64cuda3std6ranges3__45__cpo5cdataE
	.align		8
        /*00c0*/ 	.dword	_ZN34_INTERNAL_d7eca45d_4_k_cu_d77ec6f64cuda3std6ranges3__45__cpo4sizeE
	.align		8
        /*00c8*/ 	.dword	_ZN34_INTERNAL_d7eca45d_4_k_cu_d77ec6f64cuda3std6ranges3__45__cpo5ssizeE
	.align		8
        /*00d0*/ 	.dword	_ZN34_INTERNAL_d7eca45d_4_k_cu_d77ec6f64cuda3std6ranges3__45__cpo8distanceE
	.align		8
        /*00d8*/ 	.dword	_ZN34_INTERNAL_d7eca45d_4_k_cu_d77ec6f66thrust24THRUST_300001_SM_1000_NS6system6detail10sequential3seqE


//--------------------- .text._Z19normalizeBuffer_gpuPfif --------------------------
	.section	.text._Z19normalizeBuffer_gpuPfif,"ax",@progbits
	.align	128
        .global         _Z19normalizeBuffer_gpuPfif
        .type           _Z19normalizeBuffer_gpuPfif,@function
        .size           _Z19normalizeBuffer_gpuPfif,(.L_x_47 - _Z19normalizeBuffer_gpuPfif)
        .other          _Z19normalizeBuffer_gpuPfif,@"STO_CUDA_ENTRY STV_DEFAULT"
_Z19normalizeBuffer_gpuPfif:
.text._Z19normalizeBuffer_gpuPfif:
[----:B------:R-:W-:Y:S01]  /*0000*/  LDC R1, c[0x0][0x37c] ;  /* 0x0000df00ff017b82 */ /* 0x000fe20000000800 */
[----:B------:R-:W0:Y:S07]  /*0010*/  S2R R11, SR_TID.X ;  /* 0x00000000000b7919 */ /* 0x000e2e0000002100 */
[----:B------:R-:W0:Y:S01]  /*0020*/  S2UR UR4, SR_CTAID.X ;  /* 0x00000000000479c3 */ /* 0x000e220000002500 */
[----:B------:R-:W1:Y:S07]  /*0030*/  LDCU UR6, c[0x0][0x388] ;  /* 0x00007100ff0677ac */ /* 0x000e6e0008000800 */
[----:B------:R-:W0:Y:S01]  /*0040*/  LDC R12, c[0x0][0x360] ;  /* 0x0000d800ff0c7b82 */ /* 0x000e220000000800 */
[----:B------:R-:W2:Y:S01]  /*0050*/  LDCU UR5, c[0x0][0x370] ;  /* 0x00006e00ff0577ac */ /* 0x000ea20008000800 */
[----:B0-----:R-:W-:-:S02]  /*0060*/  IMAD R11, R12, UR4, R11 ;  /* 0x000000040c0b7c24 */ /* 0x001fc4000f8e020b */
[----:B--2---:R-:W-:-:S03]  /*0070*/  IMAD R12, R12, UR5, RZ ;  /* 0x000000050c0c7c24 */ /* 0x004fc6000f8e02ff */
[----:B-1----:R-:W-:-:S13]  /*0080*/  ISETP.GE.AND P0, PT, R11, UR6, PT ;  /* 0x000000060b007c0c */ /* 0x002fda000bf06270 */
[----:B------:R-:W-:Y:S05]  /*0090*/  @P0 EXIT ;  /* 0x000000000000094d */ /* 0x000fea0003800000 */
[----:B------:R-:W0:Y:S01]  /*00a0*/  I2F.U32.RP R4, R12 ;  /* 0x0000000c00047306 */ /* 0x000e220000209000 */
[C---:B------:R-:W-:Y:S01]  /*00b0*/  IMAD.IADD R0, R12.reuse, 0x1, R11 ;  /* 0x000000010c007824 */ /* 0x040fe200078e020b */
[----:B------:R-:W-:Y:S01]  /*00c0*/  ISETP.NE.U32.AND P2, PT, R12, RZ, PT ;  /* 0x000000ff0c00720c */ /* 0x000fe20003f45070 */
[----:B------:R-:W-:Y:S01]  /*00d0*/  IMAD.MOV R7, RZ, RZ, -R12 ;  /* 0x000000ffff077224 */ /* 0x000fe200078e0a0c */
[----:B------:R-:W1:Y:S01]  /*00e0*/  LDCU.64 UR4, c[0x0][0x358] ;  /* 0x00006b00ff0477ac */ /* 0x000e620008000a00 */
[----:B------:R-:W-:Y:S01]  /*00f0*/  BSSY.RECONVERGENT B0, `(.L_x_0) ;  /* 0x0000031000007945 */ /* 0x000fe20003800200 */
[C---:B------:R-:W-:Y:S02]  /*0100*/  ISETP.GE.AND P0, PT, R0.reuse, UR6, PT ;  /* 0x0000000600007c0c */ /* 0x040fe4000bf06270 */
[----:B------:R-:W-:Y:S02]  /*0110*/  VIMNMX R5, PT, PT, R0, UR6, !PT ;  /* 0x0000000600057c48 */ /* 0x000fe4000ffe0100 */
[----:B------:R-:W-:-:S04]  /*0120*/  SEL R8, RZ, 0x1, P0 ;  /* 0x00000001ff087807 */ /* 0x000fc80000000000 */
[----:B------:R-:W-:Y:S01]  /*0130*/  IADD3 R5, PT, PT, R5, -R0, -R8 ;  /* 0x8000000005057210 */ /* 0x000fe20007ffe808 */
[----:B0-----:R-:W0:Y:S02]  /*0140*/  MUFU.RCP R4, R4 ;  /* 0x0000000400047308 */ /* 0x001e240000001000 */
[----:B0-----:R-:W-:-:S06]  /*0150*/  VIADD R2, R4, 0xffffffe ;  /* 0x0ffffffe04027836 */ /* 0x001fcc0000000000 */
[----:B------:R0:W2:Y:S02]  /*0160*/  F2I.FTZ.U32.TRUNC.NTZ R3, R2 ;  /* 0x0000000200037305 */ /* 0x0000a4000021f000 */
[----:B0-----:R-:W-:Y:S02]  /*0170*/  HFMA2 R2, -RZ, RZ, 0, 0 ;  /* 0x00000000ff027431 */ /* 0x001fe400000001ff */
[----:B--2---:R-:W-:-:S04]  /*0180*/  IMAD R7, R7, R3, RZ ;  /* 0x0000000307077224 */ /* 0x004fc800078e02ff */
[----:B------:R-:W-:-:S06]  /*0190*/  IMAD.HI.U32 R4, R3, R7, R2 ;  /* 0x0000000703047227 */ /* 0x000fcc00078e0002 */
[----:B------:R-:W-:-:S04]  /*01a0*/  IMAD.HI.U32 R3, R4, R5, RZ ;  /* 0x0000000504037227 */ /* 0x000fc800078e00ff */
[----:B------:R-:W-:-:S04]  /*01b0*/  IMAD.MOV R0, RZ, RZ, -R3 ;  /* 0x000000ffff007224 */ /* 0x000fc800078e0a03 */
[----:B------:R-:W-:Y:S02]  /*01c0*/  IMAD R5, R12, R0, R5 ;  /* 0x000000000c057224 */ /* 0x000fe400078e0205 */
[----:B------:R-:W0:Y:S03]  /*01d0*/  LDC R0, c[0x0][0x38c] ;  /* 0x0000e300ff007b82 */ /* 0x000e260000000800 */
[----:B------:R-:W-:-:S13]  /*01e0*/  ISETP.GE.U32.AND P0, PT, R5, R12, PT ;  /* 0x0000000c0500720c */ /* 0x000fda0003f06070 */
[----:B------:R-:W-:Y:S02]  /*01f0*/  @P0 IMAD.IADD R5, R5, 0x1, -R12 ;  /* 0x0000000105050824 */ /* 0x000fe400078e0a0c */
[----:B------:R-:W-:-:S03]  /*0200*/  @P0 VIADD R3, R3, 0x1 ;  /* 0x0000000103030836 */ /* 0x000fc60000000000 */
[----:B------:R-:W-:-:S13]  /*0210*/  ISETP.GE.U32.AND P1, PT, R5, R12, PT ;  /* 0x0000000c0500720c */ /* 0x000fda0003f26070 */
[----:B------:R-:W-:Y:S02]  /*0220*/  @P1 IADD3 R3, PT, PT, R3, 0x1, RZ ;  /* 0x0000000103031810 */ /* 0x000fe40007ffe0ff */
[----:B------:R-:W-:-:S05]  /*0230*/  @!P2 LOP3.LUT R3, RZ, R12, RZ, 0x33, !PT ;  /* 0x0000000cff03a212 */ /* 0x000fca00078e33ff */
[----:B------:R-:W-:-:S05]  /*0240*/  IMAD.IADD R8, R8, 0x1, R3 ;  /* 0x0000000108087824 */ /* 0x000fca00078e0203 */
[----:B------:R-:W-:-:S04]  /*0250*/  LOP3.LUT R2, R8, 0x3, RZ, 0xc0, !PT ;  /* 0x0000000308027812 */ /* 0x000fc800078ec0ff */
[----:B------:R-:W-:-:S13]  /*0260*/  ISETP.NE.AND P0, PT, R2, 0x3, PT ;  /* 0x000000030200780c */ /* 0x000fda0003f05270 */
[----:B01----:R-:W-:Y:S05]  /*0270*/  @!P0 BRA `(.L_x_1) ;  /* 0x0000000000608947 */ /* 0x003fea0003800000 */
[----:B------:R-:W0:Y:S01]  /*0280*/  LDC R16, c[0x0][0x38c] ;  /* 0x0000e300ff107b82 */ /* 0x000e220000000800 */
[----:B------:R-:W-:-:S05]  /*0290*/  VIADD R2, R8, 0x1 ;  /* 0x0000000108027836 */ /* 0x000fca0000000000 */
[----:B------:R-:W-:Y:S02]  /*02a0*/  LOP3.LUT R2, R2, 0x3, RZ, 0xc0, !PT ;  /* 0x0000000302027812 */ /* 0x000fe400078ec0ff */
[----:B------:R-:W1:Y:S02]  /*02b0*/  LDC.64 R6, c[0x0][0x380] ;  /* 0x0000e000ff067b82 */ /* 0x000e640000000a00 */
[----:B------:R-:W-:-:S07]  /*02c0*/  IADD3 R9, PT, PT, -R2, RZ, RZ ;  /* 0x000000ff02097210 */ /* 0x000fce0007ffe1ff */
.L_x_4:
[----:B-12---:R-:W-:-:S05]  /*02d0*/  IMAD.WIDE R4, R11, 0x4, R6 ;  /* 0x000000040b047825 */ /* 0x006fca00078e0206 */
[----:B------:R-:W2:Y:S01]  /*02e0*/  LDG.E R3, desc[UR4][R4.64] ;  /* 0x0000000404037981 */ /* 0x000ea2000c1e1900 */
[----:B0-----:R-:W0:Y:S01]  /*02f0*/  MUFU.RCP R13, R16 ;  /* 0x00000010000d7308 */ /* 0x001e220000001000 */
[----:B------:R-:W-:Y:S01]  /*0300*/  VIADD R9, R9, 0x1 ;  /* 0x0000000109097836 */ /* 0x000fe20000000000 */
[----:B------:R-:W-:Y:S04]  /*0310*/  BSSY.RECONVERGENT B1, `(.L_x_2) ;  /* 0x000000b000017945 */ /* 0x000fe80003800200 */
[----:B------:R-:W-:Y:S01]  /*0320*/  ISETP.NE.AND P2, PT, R9, RZ, PT ;  /* 0x000000ff0900720c */ /* 0x000fe20003f45270 */
[----:B0-----:R-:W-:-:S04]  /*0330*/  FFMA R2, R13, -R16, 1 ;  /* 0x3f8000000d027423 */ /* 0x001fc80000000810 */
[----:B------:R-:W-:Y:S01]  /*0340*/  FFMA R2, R13, R2, R13 ;  /* 0x000000020d027223 */ /* 0x000fe2000000000d */
[----:B--2---:R-:W0:Y:S03]  /*0350*/  FCHK P0, R3, R16 ;  /* 0x0000001003007302 */ /* 0x004e260000000000 */
[----:B------:R-:W-:-:S04]  /*0360*/  FFMA R13, R3, R2, RZ ;  /* 0x00000002030d7223 */ /* 0x000fc800000000ff */
[----:B------:R-:W-:-:S04]  /*0370*/  FFMA R10, R13, -R16, R3 ;  /* 0x800000100d0a7223 */ /* 0x000fc80000000003 */
[----:B------:R-:W-:Y:S01]  /*0380*/  FFMA R13, R2, R10, R13 ;  /* 0x0000000a020d7223 */ /* 0x000fe2000000000d */
[----:B0-----:R-:W-:Y:S06]  /*0390*/  @!P0 BRA `(.L_x_3) ;  /* 0x0000000000088947 */ /* 0x001fec0003800000 */
[----:B------:R-:W-:-:S07]  /*03a0*/  MOV R14, 0x3c0 ;  /* 0x000003c0000e7802 */ /* 0x000fce0000000f00 */
[----:B------:R-:W-:Y:S05]  /*03b0*/  CALL.REL.NOINC `($__internal_0_$__cuda_sm3x_div_rn_noftz_f32_slowpath) ;  /* 0x0000000400407944 */ /* 0x000fea0003c00000 */
.L_x_3:
[----:B------:R-:W-:Y:S05]  /*03c0*/  BSYNC.RECONVERGENT B1 ;  /* 0x0000000000017941 */ /* 0x000fea0003800200 */
.L_x_2:
[----:B------:R2:W-:Y:S01]  /*03d0*/  STG.E desc[UR4][R4.64], R13 ;  /* 0x0000000d04007986 */ /* 0x0005e2000c101904 */
[----:B------:R-:W-:Y:S01]  /*03e0*/  IMAD.IADD R11, R12, 0x1, R11 ;  /* 0x000000010c0b7824 */ /* 0x000fe200078e020b */
[----:B------:R-:W-:Y:S06]  /*03f0*/  @P2 BRA `(.L_x_4) ;  /* 0xfffffffc00b42947 */ /* 0x000fec000383ffff */
.L_x_1:
[----:B------:R-:W-:Y:S05]  /*0400*/  BSYNC.RECONVERGENT B0 ;  /* 0x0000000000007941 */ /* 0x000fea0003800200 */
.L_x_0:
[----:B------:R-:W0:Y:S01]  /*0410*/  LDC R16, c[0x0][0x38c] ;  /* 0x0000e300ff107b82 */ /* 0x000e220000000800 */
[----:B------:R-:W-:Y:S01]  /*0420*/  ISETP.GE.U32.AND P0, PT, R8, 0x3, PT ;  /* 0x000000030800780c */ /* 0x000fe20003f06070 */
[----:B------:R-:W1:Y:S06]  /*0430*/  LDCU UR6, c[0x0][0x388] ;  /* 0x00007100ff0677ac */ /* 0x000e6c0008000800 */
[----:B--2---:R-:W2:Y:S06]  /*0440*/  LDC.64 R4, c[0x0][0x380] ;  /* 0x0000e000ff047b82 */ /* 0x004eac0000000a00 */
[----:B-1----:R-:W-:Y:S05]  /*0450*/  @!P0 EXIT ;  /* 0x000000000000894d */ /* 0x002fea0003800000 */
.L_x_13:
[----:B--2---:R-:W-:-:S05]  /*0460*/  IMAD.WIDE R8, R11, 0x4, R4 ;  /* 0x000000040b087825 */ /* 0x004fca00078e0204 */
[----:B------:R-:W2:Y:S01]  /*0470*/  LDG.E R7, desc[UR4][R8.64] ;  /* 0x0000000408077981 */ /* 0x000ea2000c1e1900 */
[----:B0-----:R-:W0:Y:S01]  /*0480*/  MUFU.RCP R3, R16 ;  /* 0x0000001000037308 */ /* 0x001e220000001000 */
[----:B------:R-:W-:Y:S01]  /*0490*/  BSSY.RECONVERGENT B0, `(.L_x_5) ;  /* 0x000000c000007945 */ /* 0x000fe20003800200 */
[----:B0-----:R-:W-:-:S04]  /*04a0*/  FFMA R2, R3, -R16, 1 ;  /* 0x3f80000003027423 */ /* 0x001fc80000000810 */
[----:B------:R-:W-:Y:S02]  /*04b0*/  FFMA R2, R3, R2, R3 ;  /* 0x0000000203027223 */ /* 0x000fe40000000003 */
[----:B--2---:R-:W0:Y:S02]  /*04c0*/  FCHK P0, R7, R16 ;  /* 0x0000001007007302 */ /* 0x004e240000000000 */
[----:B------:R-:W-:-:S04]  /*04d0*/  FFMA R3, R2, R7, RZ ;  /* 0x0000000702037223 */ /* 0x000fc800000000ff */
[----:B------:R-:W-:-:S04]  /*04e0*/  FFMA R6, R3, -R16, R7 ;  /* 0x8000001003067223 */ /* 0x000fc80000000007 */
[----:B------:R-:W-:Y:S01]  /*04f0*/  FFMA R3, R2, R6, R3 ;  /* 0x0000000602037223 */ /* 0x000fe20000000003 */
[----:B0-----:R-:W-:Y:S06]  /*0500*/  @!P0 BRA `(.L_x_6) ;  /* 0x0000000000108947 */ /* 0x001fec0003800000 */
[----:B------:R-:W-:Y:S02]  /*0510*/  MOV R3, R7 ;  /* 0x0000000700037202 */ /* 0x000fe40000000f00 */
[----:B------:R-:W-:-:S07]  /*0520*/  MOV R14, 0x540 ;  /* 0x00000540000e7802 */ /* 0x000fce0000000f00 */
[----:B------:R-:W-:Y:S05]  /*0530*/  CALL.REL.NOINC `($__internal_0_$__cuda_sm3x_div_rn_noftz_f32_slowpath) ;  /* 0x0000000000e07944 */ /* 0x000fea0003c00000 */
[----:B------:R-:W-:-:S07]  /*0540*/  IMAD.MOV.U32 R3, RZ, RZ, R13 ;  /* 0x000000ffff037224 */ /* 0x000fce00078e000d */
.L_x_6:
[----:B------:R-:W-:Y:S05]  /*0550*/  BSYNC.RECONVERGENT B0 ;  /* 0x0000000000007941 */ /* 0x000fea0003800200 */
.L_x_5:
[----:B------:R-:W-:Y:S01]  /*0560*/  IMAD.WIDE R6, R12, 0x4, R8 ;  /* 0x000000040c067825 */ /* 0x000fe200078e0208 */
[----:B------:R0:W-:Y:S04]  /*0570*/  STG.E desc[UR4][R8.64], R3 ;  /* 0x0000000308007986 */ /* 0x0001e8000c101904 */
[----:B------:R-:W2:Y:S01]  /*0580*/  LDG.E R14, desc[UR4][R6.64] ;  /* 0x00000004060e7981 */ /* 0x000ea2000c1e1900 */
[----:B------:R-:W1:Y:S01]  /*0590*/  MUFU.RCP R13, R16 ;  /* 0x00000010000d7308 */ /* 0x000e620000001000 */
[----:B------:R-:W-:Y:S01]  /*05a0*/  BSSY.RECONVERGENT B0, `(.L_x_7) ;  /* 0x000000b000007945 */ /* 0x000fe20003800200 */
[----:B-1----:R-:W-:-:S04]  /*05b0*/  FFMA R2, R13, -R16, 1 ;  /* 0x3f8000000d027423 */ /* 0x002fc80000000810 */
[----:B------:R-:W-:Y:S02]  /*05c0*/  FFMA R2, R13, R2, R13 ;  /* 0x000000020d027223 */ /* 0x000fe4000000000d */
[----:B--2---:R-:W1:Y:S02]  /*05d0*/  FCHK P0, R14, R16 ;  /* 0x000000100e007302 */ /* 0x004e640000000000 */
[----:B------:R-:W-:-:S04]  /*05e0*/  FFMA R13, R2, R14, RZ ;  /* 0x0000000e020d7223 */ /* 0x000fc800000000ff */
[----:B------:R-:W-:-:S04]  /*05f0*/  FFMA R10, R13, -R16, R14 ;  /* 0x800000100d0a7223 */ /* 0x000fc8000000000e */
[----:B------:R-:W-:Y:S01]  /*0600*/  FFMA R13, R2, R10, R13 ;  /* 0x0000000a020d7223 */ /* 0x000fe2000000000d */
[----:B01----:R-:W-:Y:S06]  /*0610*/  @!P0 BRA `(.L_x_8) ;  /* 0x00000000000c8947 */ /* 0x003fec0003800000 */
[----:B------:R-:W-:Y:S01]  /*0620*/  IMAD.MOV.U32 R3, RZ, RZ, R14 ;  /* 0x000000ffff037224 */ /* 0x000fe200078e000e */
[----:B------:R-:W-:-:S07]  /*0630*/  MOV R14, 0x650 ;  /* 0x00000650000e7802 */ /* 0x000fce0000000f00 */
[----:B------:R-:W-:Y:S05]  /*0640*/  CALL.REL.NOINC `($__internal_0_$__cuda_sm3x_div_rn_noftz_f32_slowpath) ;  /* 0x00000000009c7944 */ /* 0x000fea0003c00000 */
.L_x_8:
[----:B------:R-:W-:Y:S05]  /*0650*/  BSYNC.RECONVERGENT B0 ;  /* 0x0000000000007941 */ /* 0x000fea0003800200 */
.L_x_7:
        /* <DEDUP_REMOVED lines=12> */
[----:B------:R-:W-:Y:S02]  /*0720*/  MOV R3, R14 ;  /* 0x0000000e00037202 */ /* 0x000fe40000000f00 */
[----:B------:R-:W-:-:S07]  /*0730*/  MOV R14, 0x750 ;  /* 0x00000750000e7802 */ /* 0x000fce0000000f00 */
[----:B------:R-:W-:Y:S05]  /*0740*/  CALL.REL.NOINC `($__internal_0_$__cuda_sm3x_div_rn_noftz_f32_slowpath) ;  /* 0x00000000005c7944 */ /* 0x000fea0003c00000 */
[----:B------:R-:W-:-:S07]  /*0750*/  IMAD.MOV.U32 R3, RZ, RZ, R13 ;  /* 0x000000ffff037224 */ /* 0x000fce00078e000d */
.L_x_10:
[----:B------:R-:W-:Y:S05]  /*0760*/  BSYNC.RECONVERGENT B0 ;  /* 0x0000000000007941 */ /* 0x000fea0003800200 */
.L_x_9:
        /* <DEDUP_REMOVED lines=15> */
.L_x_12:
[----:B------:R-:W-:Y:S05]  /*0860*/  BSYNC.RECONVERGENT B0 ;  /* 0x0000000000007941 */ /* 0x000fea0003800200 */
.L_x_11:
[----:B------:R1:W-:Y:S01]  /*0870*/  STG.E desc[UR4][R6.64], R13 ;  /* 0x0000000d06007986 */ /* 0x0003e2000c101904 */
[----:B------:R-:W-:-:S04]  /*0880*/  LEA R11, R12, R11, 0x2 ;  /* 0x0000000b0c0b7211 */ /* 0x000fc800078e10ff */
[----:B------:R-:W-:-:S13]  /*0890*/  ISETP.GE.AND P0, PT, R11, UR6, PT ;  /* 0x000000060b007c0c */ /* 0x000fda000bf06270 */
[----:B-1----:R-:W-:Y:S05]  /*08a0*/  @!P0 BRA `(.L_x_13) ;  /* 0xfffffff800ec8947 */ /* 0x002fea000383ffff */
[----:B------:R-:W-:Y:S05]  /*08b0*/  EXIT ;  /* 0x000000000000794d */ /* 0x000fea0003800000 */
        .weak           $__internal_0_$__cuda_sm3x_div_rn_noftz_f32_slowpath
        .type           $__internal_0_$__cuda_sm3x_div_rn_noftz_f32_slowpath,@function
        .size           $__internal_0_$__cuda_sm3x_div_rn_noftz_f32_slowpath,(.L_x_47 - $__internal_0_$__cuda_sm3x_div_rn_noftz_f32_slowpath)
$__internal_0_$__cuda_sm3x_div_rn_noftz_f32_slowpath:
[--C-:B------:R-:W-:Y:S01]  /*08c0*/  SHF.R.U32.HI R10, RZ, 0x17, R0.reuse ;  /* 0x00000017ff0a7819 */ /* 0x100fe20000011600 */
[----:B------:R-:W-:Y:S01]  /*08d0*/  BSSY.RECONVERGENT B2, `(.L_x_14) ;  /* 0x0000064000027945 */ /* 0x000fe20003800200 */
[----:B------:R-:W-:Y:S01]  /*08e0*/  SHF.R.U32.HI R15, RZ, 0x17, R3 ;  /* 0x00000017ff0f7819 */ /* 0x000fe20000011603 */
[----:B------:R-:W-:Y:S01]  /*08f0*/  IMAD.MOV.U32 R17, RZ, RZ, R0 ;  /* 0x000000ffff117224 */ /* 0x000fe200078e0000 */
[----:B------:R-:W-:Y:S02]  /*0900*/  LOP3.LUT R10, R10, 0xff, RZ, 0xc0, !PT ;  /* 0x000000ff0a0a7812 */ /* 0x000fe400078ec0ff */
[----:B------:R-:W-:Y:S02]  /*0910*/  LOP3.LUT R15, R15, 0xff, RZ, 0xc0, !PT ;  /* 0x000000ff0f0f7812 */ /* 0x000fe400078ec0ff */
[----:B------:R-:W-:Y:S01]  /*0920*/  MOV R2, R3 ;  /* 0x0000000300027202 */ /* 0x000fe20000000f00 */
[----:B------:R-:W-:Y:S02]  /*0930*/  VIADD R18, R10, 0xffffffff ;  /* 0xffffffff0a127836 */ /* 0x000fe40000000000 */
[----:B------:R-:W-:-:S03]  /*0940*/  VIADD R19, R15, 0xffffffff ;  /* 0xffffffff0f137836 */ /* 0x000fc60000000000 */
[----:B------:R-:W-:-:S04]  /*0950*/  ISETP.GT.U32.AND P0, PT, R18, 0xfd, PT ;  /* 0x000000fd1200780c */ /* 0x000fc80003f04070 */
[----:B------:R-:W-:-:S13]  /*0960*/  ISETP.GT.U32.OR P0, PT, R19, 0xfd, P0 ;  /* 0x000000fd1300780c */ /* 0x000fda0000704470 */
[----:B------:R-:W-:Y:S01]  /*0970*/  @!P0 IMAD.MOV.U32 R13, RZ, RZ, RZ ;  /* 0x000000ffff0d8224 */ /* 0x000fe200078e00ff */
[----:B------:R-:W-:Y:S06]  /*0980*/  @!P0 BRA `(.L_x_15) ;  /* 0x00000000005c8947 */ /* 0x000fec0003800000 */
[----:B------:R-:W-:Y:S02]  /*0990*/  FSETP.GTU.FTZ.AND P0, PT, |R3|, +INF , PT ;  /* 0x7f8000000300780b */ /* 0x000fe40003f1c200 */
[----:B------:R-:W-:-:S04]  /*09a0*/  FSETP.GTU.FTZ.AND P1, PT, |R0|, +INF , PT ;  /* 0x7f8000000000780b */ /* 0x000fc80003f3c200 */
[----:B------:R-:W-:-:S13]  /*09b0*/  PLOP3.LUT P0, PT, P0, P1, PT, 0xf8, 0x8f ;  /* 0x00000000008f781c */ /* 0x000fda0000703f70 */
[----:B------:R-:W-:Y:S05]  /*09c0*/  @P0 BRA `(.L_x_16) ;  /* 0x00000004004c0947 */ /* 0x000fea0003800000 */
[----:B------:R-:W-:-:S13]  /*09d0*/  LOP3.LUT P0, RZ, R17, 0x7fffffff, R2, 0xc8, !PT ;  /* 0x7fffffff11ff7812 */ /* 0x000fda000780c802 */
[----:B------:R-:W-:Y:S05]  /*09e0*/  @!P0 BRA `(.L_x_17) ;  /* 0x00000004003c8947 */ /* 0x000fea0003800000 */
[C---:B------:R-:W-:Y:S02]  /*09f0*/  FSETP.NEU.FTZ.AND P3, PT, |R3|.reuse, +INF , PT ;  /* 0x7f8000000300780b */ /* 0x040fe40003f7d200 */
[----:B------:R-:W-:Y:S02]  /*0a00*/  FSETP.NEU.FTZ.AND P1, PT, |R0|, +INF , PT ;  /* 0x7f8000000000780b */ /* 0x000fe40003f3d200 */
[----:B------:R-:W-:-:S11]  /*0a10*/  FSETP.NEU.FTZ.AND P0, PT, |R3|, +INF , PT ;  /* 0x7f8000000300780b */ /* 0x000fd60003f1d200 */
[----:B------:R-:W-:Y:S05]  /*0a20*/  @!P1 BRA !P3, `(.L_x_17) ;  /* 0x00000004002c9947 */ /* 0x000fea0005800000 */
[----:B------:R-:W-:-:S04]  /*0a30*/  LOP3.LUT P3, RZ, R2, 0x7fffffff, RZ, 0xc0, !PT ;  /* 0x7fffffff02ff7812 */ /* 0x000fc8000786c0ff */
[----:B------:R-:W-:-:S13]  /*0a40*/  PLOP3.LUT P1, PT, P1, P3, PT, 0x2f, 0xf2 ;  /* 0x0000000000f2781c */ /* 0x000fda0000f26577 */
[----:B------:R-:W-:Y:S05]  /*0a50*/  @P1 BRA `(.L_x_18) ;  /* 0x0000000400181947 */ /* 0x000fea0003800000 */
[----:B------:R-:W-:-:S04]  /*0a60*/  LOP3.LUT P1, RZ, R17, 0x7fffffff, RZ, 0xc0, !PT ;  /* 0x7fffffff11ff7812 */ /* 0x000fc8000782c0ff */
[----:B------:R-:W-:-:S13]  /*0a70*/  PLOP3.LUT P0, PT, P0, P1, PT, 0x2f, 0xf2 ;  /* 0x0000000000f2781c */ /* 0x000fda0000702577 */
[----:B------:R-:W-:Y:S05]  /*0a80*/  @P0 BRA `(.L_x_19) ;  /* 0x0000000400000947 */ /* 0x000fea0003800000 */
[----:B------:R-:W-:Y:S02]  /*0a90*/  ISETP.GE.AND P0, PT, R19, RZ, PT ;  /* 0x000000ff1300720c */ /* 0x000fe40003f06270 */
[----:B------:R-:W-:-:S11]  /*0aa0*/  ISETP.GE.AND P1, PT, R18, RZ, PT ;  /* 0x000000ff1200720c */ /* 0x000fd60003f26270 */
[----:B------:R-:W-:Y:S01]  /*0ab0*/  @P0 MOV R13, RZ ;  /* 0x000000ff000d0202 */ /* 0x000fe20000000f00 */
[----:B------:R-:W-:Y:S02]  /*0ac0*/  @!P0 IMAD.MOV.U32 R13, RZ, RZ, -0x40 ;  /* 0xffffffc0ff0d8424 */ /* 0x000fe400078e00ff */
[----:B------:R-:W-:Y:S01]  /*0ad0*/  @!P0 FFMA R2, R3, 1.84467440737095516160e+19, RZ ;  /* 0x5f80000003028823 */ /* 0x000fe200000000ff */
[----:B------:R-:W-:Y:S01]  /*0ae0*/  @!P1 FFMA R17, R0, 1.84467440737095516160e+19, RZ ;  /* 0x5f80000000119823 */ /* 0x000fe200000000ff */
[----:B------:R-:W-:-:S07]  /*0af0*/  @!P1 VIADD R13, R13, 0x40 ;  /* 0x000000400d0d9836 */ /* 0x000fce0000000000 */
.L_x_15:
[----:B------:R-:W-:Y:S01]  /*0b00*/  LEA R18, R10, 0xc0800000, 0x17 ;  /* 0xc08000000a127811 */ /* 0x000fe200078eb8ff */
[----:B------:R-:W-:Y:S01]  /*0b10*/  VIADD R15, R15, 0xffffff81 ;  /* 0xffffff810f0f7836 */ /* 0x000fe20000000000 */
[----:B------:R-:W-:Y:S02]  /*0b20*/  BSSY.RECONVERGENT B3, `(.L_x_20) ;  /* 0x0000035000037945 */ /* 0x000fe40003800200 */
[----:B------:R-:W-:Y:S01]  /*0b30*/  IADD3 R20, PT, PT, -R18, R17, RZ ;  /* 0x0000001112147210 */ /* 0x000fe20007ffe1ff */
[----:B------:R-:W-:-:S03]  /*0b40*/  IMAD R2, R15, -0x800000, R2 ;  /* 0xff8000000f027824 */ /* 0x000fc600078e0202 */
[----:B------:R0:W1:Y:S01]  /*0b50*/  MUFU.RCP R18, R20 ;  /* 0x0000001400127308 */ /* 0x0000620000001000 */
[----:B------:R-:W-:Y:S01]  /*0b60*/  FADD.FTZ R3, -R20, -RZ ;  /* 0x800000ff14037221 */ /* 0x000fe20000010100 */
[----:B0-----:R-:W-:-:S05]  /*0b70*/  IADD3 R20, PT, PT, R15, 0x7f, -R10 ;  /* 0x0000007f0f147810 */ /* 0x001fca0007ffe80a */
[----:B------:R-:W-:Y:S02]  /*0b80*/  IMAD.IADD R13, R20, 0x1, R13 ;  /* 0x00000001140d7824 */ /* 0x000fe400078e020d */
[----:B-1----:R-:W-:-:S04]  /*0b90*/  FFMA R17, R18, R3, 1 ;  /* 0x3f80000012117423 */ /* 0x002fc80000000003 */
[----:B------:R-:W-:-:S04]  /*0ba0*/  FFMA R17, R18, R17, R18 ;  /* 0x0000001112117223 */ /* 0x000fc80000000012 */
[----:B------:R-:W-:-:S04]  /*0bb0*/  FFMA R18, R2, R17, RZ ;  /* 0x0000001102127223 */ /* 0x000fc800000000ff */
[----:B------:R-:W-:-:S04]  /*0bc0*/  FFMA R19, R3, R18, R2 ;  /* 0x0000001203137223 */ /* 0x000fc80000000002 */
[----:B------:R-:W-:-:S04]  /*0bd0*/  FFMA R18, R17, R19, R18 ;  /* 0x0000001311127223 */ /* 0x000fc80000000012 */
[----:B------:R-:W-:-:S04]  /*0be0*/  FFMA R3, R3, R18, R2 ;  /* 0x0000001203037223 */ /* 0x000fc80000000002 */
[----:B------:R-:W-:-:S05]  /*0bf0*/  FFMA R2, R17, R3, R18 ;  /* 0x0000000311027223 */ /* 0x000fca0000000012 */
[----:B------:R-:W-:-:S04]  /*0c00*/  SHF.R.U32.HI R10, RZ, 0x17, R2 ;  /* 0x00000017ff0a7819 */ /* 0x000fc80000011602 */
[----:B------:R-:W-:-:S04]  /*0c10*/  LOP3.LUT R10, R10, 0xff, RZ, 0xc0, !PT ;  /* 0x000000ff0a0a7812 */ /* 0x000fc800078ec0ff */
[----:B------:R-:W-:-:S05]  /*0c20*/  IADD3 R10, PT, PT, R10, R13, RZ ;  /* 0x0000000d0a0a7210 */ /* 0x000fca0007ffe0ff */
[----:B------:R-:W-:-:S05]  /*0c30*/  VIADD R15, R10, 0xffffffff ;  /* 0xffffffff0a0f7836 */ /* 0x000fca0000000000 */
[----:B------:R-:W-:-:S13]  /*0c40*/  ISETP.GE.U32.AND P0, PT, R15, 0xfe, PT ;  /* 0x000000fe0f00780c */ /* 0x000fda0003f06070 */
[----:B------:R-:W-:Y:S05]  /*0c50*/  @!P0 BRA `(.L_x_21) ;  /* 0x0000000000808947 */ /* 0x000fea0003800000 */
[----:B------:R-:W-:-:S13]  /*0c60*/  ISETP.GT.AND P0, PT, R10, 0xfe, PT ;  /* 0x000000fe0a00780c */ /* 0x000fda0003f04270 */
[----:B------:R-:W-:Y:S05]  /*0c70*/  @P0 BRA `(.L_x_22) ;  /* 0x00000000006c0947 */ /* 0x000fea0003800000 */
[----:B------:R-:W-:-:S13]  /*0c80*/  ISETP.GE.AND P0, PT, R10, 0x1, PT ;  /* 0x000000010a00780c */ /* 0x000fda0003f06270 */
[----:B------:R-:W-:Y:S05]  /*0c90*/  @P0 BRA `(.L_x_23) ;  /* 0x0000000000740947 */ /* 0x000fea0003800000 */
[----:B------:R-:W-:Y:S02]  /*0ca0*/  ISETP.GE.AND P0, PT, R10, -0x18, PT ;  /* 0xffffffe80a00780c */ /* 0x000fe40003f06270 */
[----:B------:R-:W-:-:S11]  /*0cb0*/  LOP3.LUT R2, R2, 0x80000000, RZ, 0xc0, !PT ;  /* 0x8000000002027812 */ /* 0x000fd600078ec0ff */
[----:B------:R-:W-:Y:S05]  /*0cc0*/  @!P0 BRA `(.L_x_23) ;  /* 0x0000000000688947 */ /* 0x000fea0003800000 */
[CCC-:B------:R-:W-:Y:S01]  /*0cd0*/  FFMA.RZ R13, R17.reuse, R3.reuse, R18.reuse ;  /* 0x00000003110d7223 */ /* 0x1c0fe2000000c012 */
[C---:B------:R-:W-:Y:S02]  /*0ce0*/  VIADD R20, R10.reuse, 0x20 ;  /* 0x000000200a147836 */ /* 0x040fe40000000000 */
[CCC-:B------:R-:W-:Y:S01]  /*0cf0*/  FFMA.RP R15, R17.reuse, R3.reuse, R18.reuse ;  /* 0x00000003110f7223 */ /* 0x1c0fe20000008012 */
[----:B------:R-:W-:Y:S01]  /*0d00*/  FFMA.RM R18, R17, R3, R18 ;  /* 0x0000000311127223 */ /* 0x000fe20000004012 */
[C---:B------:R-:W-:Y:S02]  /*0d10*/  ISETP.NE.AND P3, PT, R10.reuse, RZ, PT ;  /* 0x000000ff0a00720c */ /* 0x040fe40003f65270 */
[----:B------:R-:W-:Y:S02]  /*0d20*/  LOP3.LUT R13, R13, 0x7fffff, RZ, 0xc0, !PT ;  /* 0x007fffff0d0d7812 */ /* 0x000fe400078ec0ff */
[----:B------:R-:W-:Y:S02]  /*0d30*/  ISETP.NE.AND P1, PT, R10, RZ, PT ;  /* 0x000000ff0a00720c */ /* 0x000fe40003f25270 */
[----:B------:R-:W-:-:S02]  /*0d40*/  LOP3.LUT R13, R13, 0x800000, RZ, 0xfc, !PT ;  /* 0x008000000d0d7812 */ /* 0x000fc400078efcff */
[----:B------:R-:W-:Y:S02]  /*0d50*/  IADD3 R10, PT, PT, -R10, RZ, RZ ;  /* 0x000000ff0a0a7210 */ /* 0x000fe40007ffe1ff */
[----:B------:R-:W-:Y:S02]  /*0d60*/  SHF.L.U32 R20, R13, R20, RZ ;  /* 0x000000140d147219 */ /* 0x000fe400000006ff */
[----:B------:R-:W-:Y:S02]  /*0d70*/  FSETP.NEU.FTZ.AND P0, PT, R15, R18, PT ;  /* 0x000000120f00720b */ /* 0x000fe40003f1d000 */
[----:B------:R-:W-:Y:S02]  /*0d80*/  SEL R10, R10, RZ, P3 ;  /* 0x000000ff0a0a7207 */ /* 0x000fe40001800000 */
[----:B------:R-:W-:Y:S02]  /*0d90*/  ISETP.NE.AND P1, PT, R20, RZ, P1 ;  /* 0x000000ff1400720c */ /* 0x000fe40000f25270 */
[----:B------:R-:W-:-:S02]  /*0da0*/  SHF.R.U32.HI R10, RZ, R10, R13 ;  /* 0x0000000aff0a7219 */ /* 0x000fc4000001160d */
[----:B------:R-:W-:Y:S02]  /*0db0*/  PLOP3.LUT P0, PT, P0, P1, PT, 0xf8, 0x8f ;  /* 0x00000000008f781c */ /* 0x000fe40000703f70 */
[----:B------:R-:W-:Y:S02]  /*0dc0*/  SHF.R.U32.HI R18, RZ, 0x1, R10 ;  /* 0x00000001ff127819 */ /* 0x000fe4000001160a */
[----:B------:R-:W-:-:S04]  /*0dd0*/  SEL R3, RZ, 0x1, !P0 ;  /* 0x00000001ff037807 */ /* 0x000fc80004000000 */
[----:B------:R-:W-:-:S04]  /*0de0*/  LOP3.LUT R3, R3, 0x1, R18, 0xf8, !PT ;  /* 0x0000000103037812 */ /* 0x000fc800078ef812 */
[----:B------:R-:W-:-:S05]  /*0df0*/  LOP3.LUT R3, R3, R10, RZ, 0xc0, !PT ;  /* 0x0000000a03037212 */ /* 0x000fca00078ec0ff */
[----:B------:R-:W-:-:S05]  /*0e00*/  IMAD.IADD R3, R18, 0x1, R3 ;  /* 0x0000000112037824 */ /* 0x000fca00078e0203 */
[----:B------:R-:W-:Y:S01]  /*0e10*/  LOP3.LUT R2, R3, R2, RZ, 0xfc, !PT ;  /* 0x0000000203027212 */ /* 0x000fe200078efcff */
[----:B------:R-:W-:Y:S06]  /*0e20*/  BRA `(.L_x_23) ;  /* 0x0000000000107947 */ /* 0x000fec0003800000 */
.L_x_22:
[----:B------:R-:W-:-:S04]  /*0e30*/  LOP3.LUT R2, R2, 0x80000000, RZ, 0xc0, !PT ;  /* 0x8000000002027812 */ /* 0x000fc800078ec0ff */
[----:B------:R-:W-:Y:S01]  /*0e40*/  LOP3.LUT R2, R2, 0x7f800000, RZ, 0xfc, !PT ;  /* 0x7f80000002027812 */ /* 0x000fe200078efcff */
[----:B------:R-:W-:Y:S06]  /*0e50*/  BRA `(.L_x_23) ;  /* 0x0000000000047947 */ /* 0x000fec0003800000 */
.L_x_21:
[----:B------:R-:W-:-:S07]  /*0e60*/  IMAD R2, R13, 0x800000, R2 ;  /* 0x008000000d027824 */ /* 0x000fce00078e0202 */
.L_x_23:
[----:B------:R-:W-:Y:S05]  /*0e70*/  BSYNC.RECONVERGENT B3 ;  /* 0x0000000000037941 */ /* 0x000fea0003800200 */
.L_x_20:
[----:B------:R-:W-:Y:S05]  /*0e80*/  BRA `(.L_x_24) ;  /* 0x0000000000207947 */ /* 0x000fea0003800000 */
.L_x_19:
[----:B------:R-:W-:-:S04]  /*0e90*/  LOP3.LUT R2, R17, 0x80000000, R2, 0x48, !PT ;  /* 0x8000000011027812 */ /* 0x000fc800078e4802 */
[----:B------:R-:W-:Y:S01]  /*0ea0*/  LOP3.LUT R2, R2, 0x7f800000, RZ, 0xfc, !PT ;  /* 0x7f80000002027812 */ /* 0x000fe200078efcff */
[----:B------:R-:W-:Y:S06]  /*0eb0*/  BRA `(.L_x_24) ;  /* 0x0000000000147947 */ /* 0x000fec0003800000 */
.L_x_18:
[----:B------:R-:W-:Y:S01]  /*0ec0*/  LOP3.LUT R2, R17, 0x80000000, R2, 0x48, !PT ;  /* 0x8000000011027812 */ /* 0x000fe200078e4802 */
[----:B------:R-:W-:Y:S06]  /*0ed0*/  BRA `(.L_x_24) ;  /* 0x00000000000c7947 */ /* 0x000fec0003800000 */
.L_x_17:
[----:B------:R-:W0:Y:S01]  /*0ee0*/  MUFU.RSQ R2, -QNAN ;  /* 0xffc0000000027908 */ /* 0x000e220000001400 */
[----:B------:R-:W-:Y:S05]  /*0ef0*/  BRA `(.L_x_24) ;  /* 0x0000000000047947 */ /* 0x000fea0003800000 */
.L_x_16:
[----:B------:R-:W-:-:S07]  /*0f00*/  FADD.FTZ R2, R3, R0 ;  /* 0x0000000003027221 */ /* 0x000fce0000010000 */
.L_x_24:
[----:B------:R-:W-:Y:S05]  /*0f10*/  BSYNC.RECONVERGENT B2 ;  /* 0x0000000000027941 */ /* 0x000fea0003800200 */
.L_x_14:
[----:B------:R-:W-:Y:S01]  /*0f20*/  IMAD.MOV.U32 R15, RZ, RZ, 0x0 ;  /* 0x00000000ff0f7424 */ /* 0x000fe200078e00ff */
[----:B0-----:R-:W-:-:S03]  /*0f30*/  MOV R13, R2 ;  /* 0x00000002000d7202 */ /* 0x001fc60000000f00 */
[----:B------:R-:W-:Y:S05]  /*0f40*/  RET.REL.NODEC R14 `(_Z19normalizeBuffer_gpuPfif) ;  /* 0xfffffff00e2c7950 */ /* 0x000fea0003c3ffff */
.L_x_25:
[----:B------:R-:W-:-:S00]  /*0f50*/  BRA `(.L_x_25) ;  /* 0xfffffffc00fc7947 */ /* 0x000fc0000383ffff */
[----:B------:R-:W-:-:S00]  /*0f60*/  NOP ;  /* 0x0000000000007918 */ /* 0x000fc00000000000 */
        /* <DEDUP_REMOVED lines=9> */
.L_x_47:


//--------------------- .text._Z14mbrot_func_gpuffffiiiPf --------------------------
	.section	.text._Z14mbrot_func_gpuffffiiiPf,"ax",@progbits
	.align	128
        .global         _Z14mbrot_func_gpuffffiiiPf
        .type           _Z14mbrot_func_gpuffffiiiPf,@function
        .size           _Z14mbrot_func_gpuffffiiiPf,(.L_x_49 - _Z14mbrot_func_gpuffffiiiPf)
        .other          _Z14mbrot_func_gpuffffiiiPf,@"STO_CUDA_ENTRY STV_DEFAULT"
_Z14mbrot_func_gpuffffiiiPf:
.text._Z14mbrot_func_gpuffffiiiPf:
[----:B------:R-:W-:Y:S01]  /*0000*/  LDC R1, c[0x0][0x37c] ;  /* 0x0000df00ff017b82 */ /* 0x000fe20000000800 */
[----:B------:R-:W0:Y:S07]  /*0010*/  LDCU UR4, c[0x0][0x394] ;  /* 0x00007280ff0477ac */ /* 0x000e2e0008000800 */
[----:B------:R-:W1:Y:S01]  /*0020*/  LDC R0, c[0x0][0x384] ;  /* 0x0000e100ff007b82 */ /* 0x000e620000000800 */
[----:B0-----:R-:W-:Y:S01]  /*0030*/  I2FP.F32.S32 R3, UR4 ;  /* 0x0000000400037c45 */ /* 0x001fe20008201400 */
[----:B------:R-:W1:Y:S03]  /*0040*/  LDCU UR4, c[0x0][0x38c] ;  /* 0x00007180ff0477ac */ /* 0x000e660008000800 */
[----:B------:R-:W0:Y:S01]  /*0050*/  MUFU.RCP R2, R3 ;  /* 0x0000000300027308 */ /* 0x000e220000001000 */
[----:B-1----:R-:W-:Y:S01]  /*0060*/  FADD R0, -R0, UR4 ;  /* 0x0000000400007e21 */ /* 0x002fe20008000100 */
[----:B0-----:R-:W-:-:S06]  /*0070*/  FFMA R5, -R3, R2, 1 ;  /* 0x3f80000003057423 */ /* 0x001fcc0000000102 */
[----:B------:R-:W0:Y:S01]  /*0080*/  FCHK P0, R0, R3 ;  /* 0x0000000300007302 */ /* 0x000e220000000000 */
[----:B------:R-:W-:-:S04]  /*0090*/  FFMA R5, R2, R5, R2 ;  /* 0x0000000502057223 */ /* 0x000fc80000000002 */
[----:B------:R-:W-:-:S04]  /*00a0*/  FFMA R6, R0, R5, RZ ;  /* 0x0000000500067223 */ /* 0x000fc800000000ff */
[----:B------:R-:W-:-:S04]  /*00b0*/  FFMA R2, -R3, R6, R0 ;  /* 0x0000000603027223 */ /* 0x000fc80000000100 */
[----:B------:R-:W-:Y:S01]  /*00c0*/  FFMA R6, R5, R2, R6 ;  /* 0x0000000205067223 */ /* 0x000fe20000000006 */
[----:B0-----:R-:W-:Y:S06]  /*00d0*/  @!P0 BRA `(.L_x_26) ;  /* 0x00000000000c8947 */ /* 0x001fec0003800000 */
[----:B------:R-:W-:-:S07]  /*00e0*/  MOV R2, 0x100 ;  /* 0x0000010000027802 */ /* 0x000fce0000000f00 */
[----:B------:R-:W-:Y:S05]  /*00f0*/  CALL.REL.NOINC `($__internal_2_$__cuda_sm3x_div_rn_noftz_f32_slowpath) ;  /* 0x0000000800547944 */ /* 0x000fea0003c00000 */
[----:B------:R-:W-:-:S07]  /*0100*/  IMAD.MOV.U32 R6, RZ, RZ, R0 ;  /* 0x000000ffff067224 */ /* 0x000fce00078e0000 */
.L_x_26:
[----:B------:R-:W0:Y:S01]  /*0110*/  S2R R5, SR_TID.X ;  /* 0x0000000000057919 */ /* 0x000e220000002100 */
[----:B------:R-:W0:Y:S01]  /*0120*/  S2UR UR5, SR_CTAID.X ;  /* 0x00000000000579c3 */ /* 0x000e220000002500 */
[----:B------:R-:W1:Y:S07]  /*0130*/  LDCU.64 UR8, c[0x0][0x390] ;  /* 0x00007200ff0877ac */ /* 0x000e6e0008000a00 */
[----:B------:R-:W0:Y:S01]  /*0140*/  LDC R4, c[0x0][0x360] ;  /* 0x0000d800ff047b82 */ /* 0x000e220000000800 */
[----:B------:R-:W2:Y:S01]  /*0150*/  LDCU UR6, c[0x0][0x370] ;  /* 0x00006e00ff0677ac */ /* 0x000ea20008000800 */
[----:B-1----:R-:W-:Y:S01]  /*0160*/  UIMAD UR4, UR9, UR8, URZ ;  /* 0x00000008090472a4 */ /* 0x002fe2000f8e02ff */
[----:B0-----:R-:W-:-:S02]  /*0170*/  IMAD R5, R4, UR5, R5 ;  /* 0x0000000504057c24 */ /* 0x001fc4000f8e0205 */
[----:B--2---:R-:W-:-:S03]  /*0180*/  IMAD R4, R4, UR6, RZ ;  /* 0x0000000604047c24 */ /* 0x004fc6000f8e02ff */
[----:B------:R-:W-:-:S13]  /*0190*/  ISETP.GE.AND P0, PT, R5, UR4, PT ;  /* 0x0000000405007c0c */ /* 0x000fda000bf06270 */
[----:B------:R-:W-:Y:S05]  /*01a0*/  @P0 EXIT ;  /* 0x000000000000094d */ /* 0x000fea0003800000 */
[----:B------:R-:W0:Y:S01]  /*01b0*/  LDCU UR5, c[0x0][0x398] ;  /* 0x00007300ff0577ac */ /* 0x000e220008000800 */
[----:B------:R-:W1:Y:S01]  /*01c0*/  LDC R8, c[0x0][0x380] ;  /* 0x0000e000ff087b82 */ /* 0x000e620000000800 */
[----:B------:R-:W1:Y:S01]  /*01d0*/  LDCU UR9, c[0x0][0x388] ;  /* 0x00007100ff0977ac */ /* 0x000e620008000800 */
[----:B------:R-:W2:Y:S01]  /*01e0*/  LDCU.64 UR6, c[0x0][0x358] ;  /* 0x00006b00ff0677ac */ /* 0x000ea20008000a00 */
[----:B0-----:R-:W-:Y:S01]  /*01f0*/  UISETP.GT.AND UP0, UPT, UR5, 0x1, UPT ;  /* 0x000000010500788c */ /* 0x001fe2000bf04270 */
[----:B-1----:R-:W-:-:S08]  /*0200*/  FADD R8, -R8, UR9 ;  /* 0x0000000908087e21 */ /* 0x002fd00008000100 */
[----:B--2---:R-:W-:Y:S05]  /*0210*/  BRA.U UP0, `(.L_x_27) ;  /* 0x00000001001c7547 */ /* 0x004fea000b800000 */
[----:B------:R-:W0:Y:S02]  /*0220*/  LDC.64 R6, c[0x0][0x3a0] ;  /* 0x0000e800ff067b82 */ /* 0x000e240000000a00 */
.L_x_28:
[----:B0-----:R-:W-:-:S04]  /*0230*/  IMAD.WIDE R2, R5, 0x4, R6 ;  /* 0x0000000405027825 */ /* 0x001fc800078e0206 */
[----:B------:R-:W-:Y:S01]  /*0240*/  IMAD.IADD R5, R4, 0x1, R5 ;  /* 0x0000000104057824 */ /* 0x000fe200078e0205 */
[----:B------:R1:W-:Y:S04]  /*0250*/  STG.E desc[UR6][R2.64], RZ ;  /* 0x000000ff02007986 */ /* 0x0003e8000c101906 */
[----:B------:R-:W-:-:S13]  /*0260*/  ISETP.GE.AND P0, PT, R5, UR4, PT ;  /* 0x0000000405007c0c */ /* 0x000fda000bf06270 */
[----:B-1----:R-:W-:Y:S05]  /*0270*/  @!P0 BRA `(.L_x_28) ;  /* 0xfffffffc00ec8947 */ /* 0x002fea000383ffff */
[----:B------:R-:W-:Y:S05]  /*0280*/  EXIT ;  /* 0x000000000000794d */ /* 0x000fea0003800000 */
.L_x_27:
[----:B------:R-:W-:Y:S01]  /*0290*/  I2FP.F32.S32 R3, UR8 ;  /* 0x0000000800037c45 */ /* 0x000fe20008201400 */
[----:B------:R-:W0:Y:S03]  /*02a0*/  LDCU UR5, c[0x0][0x398] ;  /* 0x00007300ff0577ac */ /* 0x000e260008000800 */
[----:B------:R-:W1:Y:S08]  /*02b0*/  MUFU.RCP R0, R3 ;  /* 0x0000000300007308 */ /* 0x000e700000001000 */
[----:B------:R-:W2:Y:S01]  /*02c0*/  FCHK P0, R8, R3 ;  /* 0x0000000308007302 */ /* 0x000ea20000000000 */
[----:B-1----:R-:W-:-:S04]  /*02d0*/  FFMA R7, -R3, R0, 1 ;  /* 0x3f80000003077423 */ /* 0x002fc80000000100 */
[----:B------:R-:W-:-:S04]  /*02e0*/  FFMA R0, R0, R7, R0 ;  /* 0x0000000700007223 */ /* 0x000fc80000000000 */
[----:B------:R-:W-:-:S04]  /*02f0*/  FFMA R7, R0, R8, RZ ;  /* 0x0000000800077223 */ /* 0x000fc800000000ff */
[----:B------:R-:W-:-:S04]  /*0300*/  FFMA R2, -R3, R7, R8 ;  /* 0x0000000703027223 */ /* 0x000fc80000000108 */
[----:B------:R-:W-:Y:S01]  /*0310*/  FFMA R7, R0, R2, R7 ;  /* 0x0000000200077223 */ /* 0x000fe20000000007 */
[----:B0-2---:R-:W-:Y:S06]  /*0320*/  @!P0 BRA `(.L_x_29) ;  /* 0x0000000000108947 */ /* 0x005fec0003800000 */
[----:B------:R-:W-:Y:S01]  /*0330*/  IMAD.MOV.U32 R0, RZ, RZ, R8 ;  /* 0x000000ffff007224 */ /* 0x000fe200078e0008 */
[----:B------:R-:W-:-:S07]  /*0340*/  MOV R2, 0x360 ;  /* 0x0000036000027802 */ /* 0x000fce0000000f00 */
[----:B------:R-:W-:Y:S05]  /*0350*/  CALL.REL.NOINC `($__internal_2_$__cuda_sm3x_div_rn_noftz_f32_slowpath) ;  /* 0x0000000400bc7944 */ /* 0x000fea0003c00000 */
[----:B------:R-:W-:-:S07]  /*0360*/  MOV R7, R0 ;  /* 0x0000000000077202 */ /* 0x000fce0000000f00 */
.L_x_29:
[----:B0-----:R-:W0:Y:S01]  /*0370*/  LDC R10, c[0x0][0x390] ;  /* 0x0000e400ff0a7b82 */ /* 0x001e220000000800 */
[----:B------:R-:W1:Y:S01]  /*0380*/  LDCU.64 UR8, c[0x0][0x380] ;  /* 0x00007000ff0877ac */ /* 0x000e620008000a00 */
[----:B------:R-:W-:Y:S01]  /*0390*/  BSSY.RECONVERGENT B0, `(.L_x_30) ;  /* 0x000004a000007945 */ /* 0x000fe20003800200 */
[----:B------:R-:W-:Y:S01]  /*03a0*/  IMAD.MOV.U32 R13, RZ, RZ, 0x1 ;  /* 0x00000001ff0d7424 */ /* 0x000fe200078e00ff */
[----:B------:R-:W-:Y:S02]  /*03b0*/  MOV R15, RZ ;  /* 0x000000ff000f7202 */ /* 0x000fe40000000f00 */
[----:B0-----:R-:W-:-:S04]  /*03c0*/  IABS R11, R10 ;  /* 0x0000000a000b7213 */ /* 0x001fc80000000000 */
[----:B------:R-:W0:Y:S08]  /*03d0*/  I2F.RP R0, R11 ;  /* 0x0000000b00007306 */ /* 0x000e300000209400 */
[----:B0-----:R-:W0:Y:S02]  /*03e0*/  MUFU.RCP R0, R0 ;  /* 0x0000000000007308 */ /* 0x001e240000001000 */
[----:B0-----:R-:W-:-:S06]  /*03f0*/  VIADD R2, R0, 0xffffffe ;  /* 0x0ffffffe00027836 */ /* 0x001fcc0000000000 */
[----:B------:R0:W2:Y:S02]  /*0400*/  F2I.FTZ.U32.TRUNC.NTZ R3, R2 ;  /* 0x0000000200037305 */ /* 0x0000a4000021f000 */
[----:B0-----:R-:W-:Y:S02]  /*0410*/  HFMA2 R2, -RZ, RZ, 0, 0 ;  /* 0x00000000ff027431 */ /* 0x001fe400000001ff */
[----:B--2---:R-:W-:-:S04]  /*0420*/  IMAD.MOV R8, RZ, RZ, -R3 ;  /* 0x000000ffff087224 */ /* 0x004fc800078e0a03 */
[----:B------:R-:W-:Y:S01]  /*0430*/  IMAD R9, R8, R11, RZ ;  /* 0x0000000b08097224 */ /* 0x000fe200078e02ff */
[----:B------:R-:W-:-:S03]  /*0440*/  IABS R8, R5 ;  /* 0x0000000500087213 */ /* 0x000fc60000000000 */
[----:B------:R-:W-:-:S06]  /*0450*/  IMAD.HI.U32 R3, R3, R9, R2 ;  /* 0x0000000903037227 */ /* 0x000fcc00078e0002 */
[----:B------:R-:W-:-:S04]  /*0460*/  IMAD.HI.U32 R9, R3, R8, RZ ;  /* 0x0000000803097227 */ /* 0x000fc800078e00ff */
[----:B------:R-:W-:-:S04]  /*0470*/  IMAD.MOV R0, RZ, RZ, -R9 ;  /* 0x000000ffff007224 */ /* 0x000fc800078e0a09 */
[----:B------:R-:W-:-:S05]  /*0480*/  IMAD R0, R11, R0, R8 ;  /* 0x000000000b007224 */ /* 0x000fca00078e0208 */
[----:B------:R-:W-:-:S13]  /*0490*/  ISETP.GT.U32.AND P2, PT, R11, R0, PT ;  /* 0x000000000b00720c */ /* 0x000fda0003f44070 */
[----:B------:R-:W-:Y:S01]  /*04a0*/  @!P2 IMAD.IADD R0, R0, 0x1, -R11 ;  /* 0x000000010000a824 */ /* 0x000fe200078e0a0b */
[----:B------:R-:W-:Y:S02]  /*04b0*/  @!P2 IADD3 R9, PT, PT, R9, 0x1, RZ ;  /* 0x000000010909a810 */ /* 0x000fe40007ffe0ff */
[----:B------:R-:W-:Y:S02]  /*04c0*/  ISETP.NE.AND P2, PT, R10, RZ, PT ;  /* 0x000000ff0a00720c */ /* 0x000fe40003f45270 */
[----:B------:R-:W-:Y:S02]  /*04d0*/  ISETP.GE.U32.AND P0, PT, R0, R11, PT ;  /* 0x0000000b0000720c */ /* 0x000fe40003f06070 */
[----:B------:R-:W-:-:S04]  /*04e0*/  LOP3.LUT R0, R5, R10, RZ, 0x3c, !PT ;  /* 0x0000000a05007212 */ /* 0x000fc800078e3cff */
[----:B------:R-:W-:-:S07]  /*04f0*/  ISETP.GE.AND P1, PT, R0, RZ, PT ;  /* 0x000000ff0000720c */ /* 0x000fce0003f26270 */
[----:B------:R-:W-:-:S06]  /*0500*/  @P0 VIADD R9, R9, 0x1 ;  /* 0x0000000109090836 */ /* 0x000fcc0000000000 */
[----:B------:R-:W-:Y:S01]  /*0510*/  @!P1 IMAD.MOV R9, RZ, RZ, -R9 ;  /* 0x000000ffff099224 */ /* 0x000fe200078e0a09 */
[----:B------:R-:W-:-:S04]  /*0520*/  @!P2 LOP3.LUT R9, RZ, R10, RZ, 0x33, !PT ;  /* 0x0000000aff09a212 */ /* 0x000fc800078e33ff */
[----:B------:R-:W-:Y:S02]  /*0530*/  IADD3 R8, PT, PT, -R9, RZ, RZ ;  /* 0x000000ff09087210 */ /* 0x000fe40007ffe1ff */
[----:B------:R-:W-:-:S03]  /*0540*/  I2FP.F32.S32 R11, R9 ;  /* 0x00000009000b7245 */ /* 0x000fc60000201400 */
[----:B------:R-:W-:Y:S02]  /*0550*/  IMAD R8, R10, R8, R5 ;  /* 0x000000080a087224 */ /* 0x000fe400078e0205 */
[----:B------:R-:W-:Y:S02]  /*0560*/  IMAD.MOV.U32 R10, RZ, RZ, RZ ;  /* 0x000000ffff0a7224 */ /* 0x000fe400078e00ff */
[----:B-1----:R-:W-:Y:S01]  /*0570*/  FFMA R11, R11, R6, UR9 ;  /* 0x000000090b0b7e23 */ /* 0x002fe20008000006 */
[----:B------:R-:W-:-:S05]  /*0580*/  I2FP.F32.S32 R12, R8 ;  /* 0x00000008000c7245 */ /* 0x000fca0000201400 */
[----:B------:R-:W-:-:S07]  /*0590*/  FFMA R12, R7, R12, UR8 ;  /* 0x00000008070c7e23 */ /* 0x000fce000800000c */
.L_x_36:
[-C--:B------:R-:W-:Y:S01]  /*05a0*/  FMUL R0, R10, R10.reuse ;  /* 0x0000000a0a007220 */ /* 0x080fe20000400000 */
[CC--:B------:R-:W-:Y:S01]  /*05b0*/  FMUL R17, R15.reuse, R10.reuse ;  /* 0x0000000a0f117220 */ /* 0x0c0fe20000400000 */
[----:B------:R-:W-:Y:S02]  /*05c0*/  BSSY.RECONVERGENT B1, `(.L_x_31) ;  /* 0x000001a000017945 */ /* 0x000fe40003800200 */
[C---:B------:R-:W-:Y:S01]  /*05d0*/  FFMA R3, R15.reuse, R15, -R0 ;  /* 0x0000000f0f037223 */ /* 0x040fe20000000800 */
[----:B------:R-:W-:-:S03]  /*05e0*/  FFMA R10, R15, R10, R17 ;  /* 0x0000000a0f0a7223 */ /* 0x000fc60000000011 */
[----:B------:R-:W-:Y:S01]  /*05f0*/  FADD R15, R12, R3 ;  /* 0x000000030c0f7221 */ /* 0x000fe20000000000 */
[----:B------:R-:W-:-:S03]  /*0600*/  FADD R10, R11, R10 ;  /* 0x0000000a0b0a7221 */ /* 0x000fc60000000000 */
[----:B------:R-:W-:Y:S01]  /*0610*/  FADD R16, |R15|, -RZ ;  /* 0x800000ff0f107221 */ /* 0x000fe20000000200 */
[----:B------:R-:W-:-:S05]  /*0620*/  FADD R3, |R10|, -RZ ;  /* 0x800000ff0a037221 */ /* 0x000fca0000000200 */
[CC--:B------:R-:W-:Y:S02]  /*0630*/  VIMNMX R14, PT, PT, R16.reuse, R3.reuse, !PT ;  /* 0x00000003100e7248 */ /* 0x0c0fe40007fe0100 */
[----:B------:R-:W-:Y:S02]  /*0640*/  VIMNMX R16, PT, PT, R16, R3, PT ;  /* 0x0000000310107248 */ /* 0x000fe40003fe0100 */
[----:B------:R-:W-:-:S04]  /*0650*/  LOP3.LUT R17, R14, 0xfe000000, RZ, 0xc0, !PT ;  /* 0xfe0000000e117812 */ /* 0x000fc800078ec0ff */
[----:B------:R-:W-:-:S05]  /*0660*/  LOP3.LUT R3, R17, 0x7e800000, RZ, 0x3c, !PT ;  /* 0x7e80000011037812 */ /* 0x000fca00078e3cff */
[-C--:B------:R-:W-:Y:S01]  /*0670*/  FMUL R0, R16, R3.reuse ;  /* 0x0000000310007220 */ /* 0x080fe20000400000 */
[----:B------:R-:W-:-:S03]  /*0680*/  FMUL R3, R14, R3 ;  /* 0x000000030e037220 */ /* 0x000fc60000400000 */
[----:B------:R-:W-:-:S04]  /*0690*/  FMUL R0, R0, R0 ;  /* 0x0000000000007220 */ /* 0x000fc80000400000 */
[----:B------:R-:W-:-:S04]  /*06a0*/  FFMA R3, R3, R3, R0 ;  /* 0x0000000303037223 */ /* 0x000fc80000000000 */
[----:B------:R-:W-:Y:S01]  /*06b0*/  VIADD R0, R3, 0xf3000000 ;  /* 0xf300000003007836 */ /* 0x000fe20000000000 */
[----:B------:R0:W1:Y:S04]  /*06c0*/  MUFU.RSQ R2, R3 ;  /* 0x0000000300027308 */ /* 0x0000680000001400 */
[----:B------:R-:W-:-:S13]  /*06d0*/  ISETP.GT.U32.AND P0, PT, R0, 0x727fffff, PT ;  /* 0x727fffff0000780c */ /* 0x000fda0003f04070 */
[----:B01----:R-:W-:Y:S05]  /*06e0*/  @!P0 BRA `(.L_x_32) ;  /* 0x00000000000c8947 */ /* 0x003fea0003800000 */
[----:B------:R-:W-:-:S07]  /*06f0*/  MOV R21, 0x710 ;  /* 0x0000071000157802 */ /* 0x000fce0000000f00 */
[----:B------:R-:W-:Y:S05]  /*0700*/  CALL.REL.NOINC `($__internal_1_$__cuda_sm20_sqrt_rn_f32_slowpath) ;  /* 0x0000000000707944 */ /* 0x000fea0003c00000 */
[----:B------:R-:W-:Y:S05]  /*0710*/  BRA `(.L_x_33) ;  /* 0x0000000000107947 */ /* 0x000fea0003800000 */
.L_x_32:
[----:B------:R-:W-:Y:S01]  /*0720*/  FMUL.FTZ R0, R3, R2 ;  /* 0x0000000203007220 */ /* 0x000fe20000410000 */
[----:B------:R-:W-:-:S03]  /*0730*/  FMUL.FTZ R2, R2, 0.5 ;  /* 0x3f00000002027820 */ /* 0x000fc60000410000 */
[----:B------:R-:W-:-:S04]  /*0740*/  FFMA R3, -R0, R0, R3 ;  /* 0x0000000000037223 */ /* 0x000fc80000000103 */
[----:B------:R-:W-:-:S07]  /*0750*/  FFMA R0, R3, R2, R0 ;  /* 0x0000000203007223 */ /* 0x000fce0000000000 */
.L_x_33:
[----:B------:R-:W-:Y:S05]  /*0760*/  BSYNC.RECONVERGENT B1 ;  /* 0x0000000000017941 */ /* 0x000fea0003800200 */
.L_x_31:
[----:B------:R-:W-:Y:S02]  /*0770*/  FSETP.NEU.AND P0, PT, R16, RZ, PT ;  /* 0x000000ff1000720b */ /* 0x000fe40003f0d000 */
[----:B------:R-:W-:-:S11]  /*0780*/  LOP3.LUT R17, R17, 0x800000, RZ, 0xfc, !PT ;  /* 0x0080000011117812 */ /* 0x000fd600078efcff */
[----:B------:R-:W-:-:S05]  /*0790*/  @P0 FMUL R14, R17, R0 ;  /* 0x00000000110e0220 */ /* 0x000fca0000400000 */
[----:B------:R-:W-:-:S04]  /*07a0*/  FSETP.GT.AND P0, PT, R14, 2, PT ;  /* 0x400000000e00780b */ /* 0x000fc80003f04000 */
[----:B------:R-:W-:-:S13]  /*07b0*/  FSETP.EQ.OR P0, PT, R16, +INF , P0 ;  /* 0x7f8000001000780b */ /* 0x000fda0000702400 */
[----:B------:R-:W-:Y:S05]  /*07c0*/  @P0 BRA `(.L_x_34) ;  /* 0x0000000000140947 */ /* 0x000fea0003800000 */
[----:B------:R-:W-:Y:S02]  /*07d0*/  VIADD R13, R13, 0x1 ;  /* 0x000000010d0d7836 */ /* 0x000fe40000000000 */
[----:B------:R-:W-:-:S03]  /*07e0*/  HFMA2 R17, -RZ, RZ, 0, 0 ;  /* 0x00000000ff117431 */ /* 0x000fc600000001ff */
[----:B------:R-:W-:-:S13]  /*07f0*/  ISETP.NE.AND P0, PT, R13, UR5, PT ;  /* 0x000000050d007c0c */ /* 0x000fda000bf05270 */
[----:B------:R-:W-:Y:S05]  /*0800*/  @!P0 BRA `(.L_x_35) ;  /* 0x0000000000088947 */ /* 0x000fea0003800000 */
[----:B------:R-:W-:Y:S05]  /*0810*/  BRA `(.L_x_36) ;  /* 0xfffffffc00607947 */ /* 0x000fea000383ffff */
.L_x_34:
[----:B------:R-:W-:-:S07]  /*0820*/  I2FP.F32.U32 R17, R13 ;  /* 0x0000000d00117245 */ /* 0x000fce0000201000 */
.L_x_35:
[----:B------:R-:W-:Y:S05]  /*0830*/  BSYNC.RECONVERGENT B0 ;  /* 0x0000000000007941 */ /* 0x000fea0003800200 */
.L_x_30:
[----:B------:R-:W0:Y:S01]  /*0840*/  LDC.64 R2, c[0x0][0x3a0] ;  /* 0x0000e800ff027b82 */ /* 0x000e220000000a00 */
[----:B------:R-:W1:Y:S01]  /*0850*/  LDCU UR8, c[0x0][0x390] ;  /* 0x00007200ff0877ac */ /* 0x000e620008000800 */
[----:B------:R-:W-:-:S05]  /*0860*/  IMAD.IADD R5, R4, 0x1, R5 ;  /* 0x0000000104057824 */ /* 0x000fca00078e0205 */
[----:B------:R-:W-:Y:S01]  /*0870*/  ISETP.GE.AND P0, PT, R5, UR4, PT ;  /* 0x0000000405007c0c */ /* 0x000fe2000bf06270 */
[----:B-1----:R-:W-:-:S04]  /*0880*/  IMAD R9, R9, UR8, R8 ;  /* 0x0000000809097c24 */ /* 0x002fc8000f8e0208 */
[----:B0-----:R-:W-:-:S05]  /*0890*/  IMAD.WIDE R2, R9, 0x4, R2 ;  /* 0x0000000409027825 */ /* 0x001fca00078e0202 */
[----:B------:R0:W-:Y:S03]  /*08a0*/  STG.E desc[UR6][R2.64], R17 ;  /* 0x0000001102007986 */ /* 0x0001e6000c101906 */
[----:B------:R-:W-:Y:S05]  /*08b0*/  @!P0 BRA `(.L_x_29) ;  /* 0xfffffff800ac8947 */ /* 0x000fea000383ffff */
[----:B------:R-:W-:Y:S05]  /*08c0*/  EXIT ;  /* 0x000000000000794d */ /* 0x000fea0003800000 */
        .weak           $__internal_1_$__cuda_sm20_sqrt_rn_f32_slowpath
        .type           $__internal_1_$__cuda_sm20_sqrt_rn_f32_slowpath,@function
        .size           $__internal_1_$__cuda_sm20_sqrt_rn_f32_slowpath,($__internal_2_$__cuda_sm3x_div_rn_noftz_f32_slowpath - $__internal_1_$__cuda_sm20_sqrt_rn_f32_slowpath)
$__internal_1_$__cuda_sm20_sqrt_rn_f32_slowpath:
[----:B------:R-:W-:-:S13]  /*08d0*/  LOP3.LUT P0, RZ, R3, 0x7fffffff, RZ, 0xc0, !PT ;  /* 0x7fffffff03ff7812 */ /* 0x000fda000780c0ff */
[----:B------:R-:W-:Y:S01]  /*08e0*/  @!P0 IMAD.MOV.U32 R2, RZ, RZ, R3 ;  /* 0x000000ffff028224 */ /* 0x000fe200078e0003 */
[----:B------:R-:W-:Y:S06]  /*08f0*/  @!P0 BRA `(.L_x_37) ;  /* 0x0000000000448947 */ /* 0x000fec0003800000 */
[----:B------:R-:W-:Y:S02]  /*0900*/  FSETP.GEU.FTZ.AND P0, PT, R3, RZ, PT ;  /* 0x000000ff0300720b */ /* 0x000fe40003f1e000 */
[----:B------:R-:W-:-:S11]  /*0910*/  MOV R0, R3 ;  /* 0x0000000300007202 */ /* 0x000fd60000000f00 */
[----:B------:R-:W-:Y:S01]  /*0920*/  @!P0 IMAD.MOV.U32 R2, RZ, RZ, 0x7fffffff ;  /* 0x7fffffffff028424 */ /* 0x000fe200078e00ff */
[----:B------:R-:W-:Y:S06]  /*0930*/  @!P0 BRA `(.L_x_37) ;  /* 0x0000000000348947 */ /* 0x000fec0003800000 */
[----:B------:R-:W-:-:S13]  /*0940*/  FSETP.GTU.FTZ.AND P0, PT, |R0|, +INF , PT ;  /* 0x7f8000000000780b */ /* 0x000fda0003f1c200 */
[----:B------:R-:W-:Y:S01]  /*0950*/  @P0 FADD.FTZ R2, R0, 1 ;  /* 0x3f80000000020421 */ /* 0x000fe20000010000 */
[----:B------:R-:W-:Y:S06]  /*0960*/  @P0 BRA `(.L_x_37) ;  /* 0x0000000000280947 */ /* 0x000fec0003800000 */
[----:B------:R-:W-:-:S13]  /*0970*/  FSETP.NEU.FTZ.AND P0, PT, |R0|, +INF , PT ;  /* 0x7f8000000000780b */ /* 0x000fda0003f1d200 */
[----:B------:R-:W-:-:S04]  /*0980*/  @P0 FFMA R3, R0, 1.84467440737095516160e+19, RZ ;  /* 0x5f80000000030823 */ /* 0x000fc800000000ff */
[----:B------:R-:W0:Y:S02]  /*0990*/  @P0 MUFU.RSQ R2, R3 ;  /* 0x0000000300020308 */ /* 0x000e240000001400 */
[----:B0-----:R-:W-:Y:S01]  /*09a0*/  @P0 FMUL.FTZ R18, R3, R2 ;  /* 0x0000000203120220 */ /* 0x001fe20000410000 */
[----:B------:R-:W-:Y:S01]  /*09b0*/  @P0 FMUL.FTZ R20, R2, 0.5 ;  /* 0x3f00000002140820 */ /* 0x000fe20000410000 */
[----:B------:R-:W-:Y:S02]  /*09c0*/  @!P0 IMAD.MOV.U32 R2, RZ, RZ, R0 ;  /* 0x000000ffff028224 */ /* 0x000fe400078e0000 */
[----:B------:R-:W-:-:S04]  /*09d0*/  @P0 FADD.FTZ R19, -R18, -RZ ;  /* 0x800000ff12130221 */ /* 0x000fc80000010100 */
[----:B------:R-:W-:-:S04]  /*09e0*/  @P0 FFMA R19, R18, R19, R3 ;  /* 0x0000001312130223 */ /* 0x000fc80000000003 */
[----:B------:R-:W-:-:S04]  /*09f0*/  @P0 FFMA R19, R19, R20, R18 ;  /* 0x0000001413130223 */ /* 0x000fc80000000012 */
[----:B------:R-:W-:-:S07]  /*0a00*/  @P0 FMUL.FTZ R2, R19, 2.3283064365386962891e-10 ;  /* 0x2f80000013020820 */ /* 0x000fce0000410000 */
.L_x_37:
[----:B------:R-:W-:Y:S01]  /*0a10*/  MOV R0, R2 ;  /* 0x0000000200007202 */ /* 0x000fe20000000f00 */
[----:B------:R-:W-:Y:S02]  /*0a20*/  IMAD.MOV.U32 R2, RZ, RZ, R21 ;  /* 0x000000ffff027224 */ /* 0x000fe400078e0015 */
[----:B------:R-:W-:-:S04]  /*0a30*/  IMAD.MOV.U32 R3, RZ, RZ, 0x0 ;  /* 0x00000000ff037424 */ /* 0x000fc800078e00ff */
[----:B------:R-:W-:Y:S05]  /*0a40*/  RET.REL.NODEC R2 `(_Z14mbrot_func_gpuffffiiiPf) ;  /* 0xfffffff4026c7950 */ /* 0x000fea0003c3ffff */
        .weak           $__internal_2_$__cuda_sm3x_div_rn_noftz_f32_slowpath
        .type           $__internal_2_$__cuda_sm3x_div_rn_noftz_f32_slowpath,@function
        .size           $__internal_2_$__cuda_sm3x_div_rn_noftz_f32_slowpath,(.L_x_49 - $__internal_2_$__cuda_sm3x_div_rn_noftz_f32_slowpath)
$__internal_2_$__cuda_sm3x_div_rn_noftz_f32_slowpath:
[----:B------:R-:W-:Y:S02]  /*0a50*/  SHF.R.U32.HI R8, RZ, 0x17, R3 ;  /* 0x00000017ff087819 */ /* 0x000fe40000011603 */
[----:B------:R-:W-:Y:S02]  /*0a60*/  SHF.R.U32.HI R7, RZ, 0x17, R0 ;  /* 0x00000017ff077819 */ /* 0x000fe40000011600 */
[----:B------:R-:W-:Y:S02]  /*0a70*/  LOP3.LUT R12, R8, 0xff, RZ, 0xc0, !PT ;  /* 0x000000ff080c7812 */ /* 0x000fe400078ec0ff */
[----:B------:R-:W-:Y:S02]  /*0a80*/  LOP3.LUT R10, R7, 0xff, RZ, 0xc0, !PT ;  /* 0x000000ff070a7812 */ /* 0x000fe400078ec0ff */
[----:B------:R-:W-:-:S03]  /*0a90*/  IADD3 R9, PT, PT, R12, -0x1, RZ ;  /* 0xffffffff0c097810 */ /* 0x000fc60007ffe0ff */
[----:B------:R-:W-:Y:S01]  /*0aa0*/  VIADD R8, R10, 0xffffffff ;  /* 0xffffffff0a087836 */ /* 0x000fe20000000000 */
        /* <DEDUP_REMOVED lines=27> */
.L_x_38:
[----:B------:R-:W-:-:S04]  /*0c60*/  LEA R8, R12, 0xc0800000, 0x17 ;  /* 0xc08000000c087811 */ /* 0x000fc800078eb8ff */
[----:B------:R-:W-:Y:S01]  /*0c70*/  IADD3 R8, PT, PT, -R8, R3, RZ ;  /* 0x0000000308087210 */ /* 0x000fe20007ffe1ff */
[----:B------:R-:W-:-:S03]  /*0c80*/  VIADD R3, R10, 0xffffff81 ;  /* 0xffffff810a037836 */ /* 0x000fc60000000000 */
[----:B------:R0:W1:Y:S01]  /*0c90*/  MUFU.RCP R9, R8 ;  /* 0x0000000800097308 */ /* 0x0000620000001000 */
[----:B------:R-:W-:Y:S01]  /*0ca0*/  FADD.FTZ R11, -R8, -RZ ;  /* 0x800000ff080b7221 */ /* 0x000fe20000010100 */
[C---:B------:R-:W-:Y:S01]  /*0cb0*/  IMAD R0, R3.reuse, -0x800000, R0 ;  /* 0xff80000003007824 */ /* 0x040fe200078e0200 */
        /* <DEDUP_REMOVED lines=23> */
[CCC-:B------:R-:W-:Y:S01]  /*0e30*/  FFMA.RM R8, R14.reuse, R10.reuse, R9.reuse ;  /* 0x0000000a0e087223 */ /* 0x1c0fe20000004009 */
[C---:B------:R-:W-:Y:S02]  /*0e40*/  ISETP.NE.AND P2, PT, R11.reuse, RZ, PT ;  /* 0x000000ff0b00720c */ /* 0x040fe40003f45270 */
[----:B------:R-:W-:Y:S02]  /*0e50*/  ISETP.NE.AND P1, PT, R11, RZ, PT ;  /* 0x000000ff0b00720c */ /* 0x000fe40003f25270 */
[----:B------:R-:W-:Y:S01]  /*0e60*/  LOP3.LUT R7, R3, 0x7fffff, RZ, 0xc0, !PT ;  /* 0x007fffff03077812 */ /* 0x000fe200078ec0ff */
[----:B------:R-:W-:Y:S01]  /*0e70*/  FFMA.RP R3, R14, R10, R9 ;  /* 0x0000000a0e037223 */ /* 0x000fe20000008009 */
[C---:B------:R-:W-:Y:S01]  /*0e80*/  VIADD R10, R11.reuse, 0x20 ;  /* 0x000000200b0a7836 */ /* 0x040fe20000000000 */
[----:B------:R-:W-:Y:S02]  /*0e90*/  IADD3 R9, PT, PT, -R11, RZ, RZ ;  /* 0x000000ff0b097210 */ /* 0x000fe40007ffe1ff */
[----:B------:R-:W-:-:S02]  /*0ea0*/  LOP3.LUT R7, R7, 0x800000, RZ, 0xfc, !PT ;  /* 0x0080000007077812 */ /* 0x000fc400078efcff */
[----:B------:R-:W-:Y:S02]  /*0eb0*/  FSETP.NEU.FTZ.AND P0, PT, R3, R8, PT ;  /* 0x000000080300720b */ /* 0x000fe40003f1d000 */
[----:B------:R-:W-:Y:S02]  /*0ec0*/  SHF.L.U32 R10, R7, R10, RZ ;  /* 0x0000000a070a7219 */ /* 0x000fe400000006ff */
[----:B------:R-:W-:Y:S02]  /*0ed0*/  SEL R8, R9, RZ, P2 ;  /* 0x000000ff09087207 */ /* 0x000fe40001000000 */
[----:B------:R-:W-:Y:S02]  /*0ee0*/  ISETP.NE.AND P1, PT, R10, RZ, P1 ;  /* 0x000000ff0a00720c */ /* 0x000fe40000f25270 */
[----:B------:R-:W-:Y:S02]  /*0ef0*/  SHF.R.U32.HI R8, RZ, R8, R7 ;  /* 0x00000008ff087219 */ /* 0x000fe40000011607 */
[----:B------:R-:W-:-:S02]  /*0f00*/  PLOP3.LUT P0, PT, P0, P1, PT, 0xf8, 0x8f ;  /* 0x00000000008f781c */ /* 0x000fc40000703f70 */
[----:B------:R-:W-:Y:S02]  /*0f10*/  SHF.R.U32.HI R10, RZ, 0x1, R8 ;  /* 0x00000001ff0a7819 */ /* 0x000fe40000011608 */
[----:B------:R-:W-:-:S04]  /*0f20*/  SEL R3, RZ, 0x1, !P0 ;  /* 0x00000001ff037807 */ /* 0x000fc80004000000 */
[----:B------:R-:W-:-:S04]  /*0f30*/  LOP3.LUT R3, R3, 0x1, R10, 0xf8, !PT ;  /* 0x0000000103037812 */ /* 0x000fc800078ef80a */
[----:B------:R-:W-:-:S05]  /*0f40*/  LOP3.LUT R3, R3, R8, RZ, 0xc0, !PT ;  /* 0x0000000803037212 */ /* 0x000fca00078ec0ff */
[----:B------:R-:W-:-:S05]  /*0f50*/  IMAD.IADD R3, R10, 0x1, R3 ;  /* 0x000000010a037824 */ /* 0x000fca00078e0203 */
[----:B------:R-:W-:Y:S01]  /*0f60*/  LOP3.LUT R0, R3, R0, RZ, 0xfc, !PT ;  /* 0x0000000003007212 */ /* 0x000fe200078efcff */
[----:B------:R-:W-:Y:S06]  /*0f70*/  BRA `(.L_x_45) ;  /* 0x0000000000347947 */ /* 0x000fec0003800000 */
.L_x_44:
[----:B------:R-:W-:-:S04]  /*0f80*/  LOP3.LUT R0, R0, 0x80000000, RZ, 0xc0, !PT ;  /* 0x8000000000007812 */ /* 0x000fc800078ec0ff */
[----:B------:R-:W-:Y:S01]  /*0f90*/  LOP3.LUT R0, R0, 0x7f800000, RZ, 0xfc, !PT ;  /* 0x7f80000000007812 */ /* 0x000fe200078efcff */
[----:B------:R-:W-:Y:S06]  /*0fa0*/  BRA `(.L_x_45) ;  /* 0x0000000000287947 */ /* 0x000fec0003800000 */
.L_x_43:
[----:B------:R-:W-:Y:S01]  /*0fb0*/  IMAD R0, R8, 0x800000, R0 ;  /* 0x0080000008007824 */ /* 0x000fe200078e0200 */
[----:B------:R-:W-:Y:S06]  /*0fc0*/  BRA `(.L_x_45) ;  /* 0x0000000000207947 */ /* 0x000fec0003800000 */
.L_x_42:
[----:B------:R-:W-:-:S04]  /*0fd0*/  LOP3.LUT R0, R3, 0x80000000, R0, 0x48, !PT ;  /* 0x8000000003007812 */ /* 0x000fc800078e4800 */
[----:B------:R-:W-:Y:S01]  /*0fe0*/  LOP3.LUT R0, R0, 0x7f800000, RZ, 0xfc, !PT ;  /* 0x7f80000000007812 */ /* 0x000fe200078efcff */
[----:B------:R-:W-:Y:S06]  /*0ff0*/  BRA `(.L_x_45) ;  /* 0x0000000000147947 */ /* 0x000fec0003800000 */
.L_x_41:
[----:B------:R-:W-:Y:S01]  /*1000*/  LOP3.LUT R0, R3, 0x80000000, R0, 0x48, !PT ;  /* 0x8000000003007812 */ /* 0x000fe200078e4800 */
[----:B------:R-:W-:Y:S06]  /*1010*/  BRA `(.L_x_45) ;  /* 0x00000000000c7947 */ /* 0x000fec0003800000 */
.L_x_40:
[----:B------:R-:W0:Y:S01]  /*1020*/  MUFU.RSQ R0, -QNAN ;  /* 0xffc0000000007908 */ /* 0x000e220000001400 */
[----:B------:R-:W-:Y:S05]  /*1030*/  BRA `(.L_x_45) ;  /* 0x0000000000047947 */ /* 0x000fea0003800000 */
.L_x_39:
[----:B------:R-:W-:-:S07]  /*1040*/  FADD.FTZ R0, R0, R3 ;  /* 0x0000000300007221 */ /* 0x000fce0000010000 */
.L_x_45:
[----:B------:R-:W-:-:S04]  /*1050*/  HFMA2 R3, -RZ, RZ, 0, 0 ;  /* 0x00000000ff037431 */ /* 0x000fc800000001ff */
[----:B0-----:R-:W-:Y:S05]  /*1060*/  RET.REL.NODEC R2 `(_Z14mbrot_func_gpuffffiiiPf) ;  /* 0xffffffec02e47950 */ /* 0x001fea0003c3ffff */
.L_x_46:
        /* <DEDUP_REMOVED lines=9> */
.L_x_49:


//--------------------- .nv.shared.reserved.0     --------------------------
	.section	.nv.shared.reserved.0,"aw",@nobits
	.weak		__nv_reservedSMEM_offset_0_alias
	.size		__nv_reservedSMEM_offset_0_alias, 0, 64
	.other		__nv_reservedSMEM_offset_0_alias,@"STO_CUDA_RESERVED_SHARED STV_DEFAULT"
__nv_reservedSMEM_offset_0_alias:
	.zero		0
	.zero		64


//--------------------- .nv.global                --------------------------
	.section	.nv.global,"aw",@nobits
.nv.global:
	.type		_ZN34_INTERNAL_d7eca45d_4_k_cu_d77ec6f64cuda3std3__48in_placeE,@object
	.size		_ZN34_INTERNAL_d7eca45d_4_k_cu_d77ec6f64cuda3std3__48in_placeE,(_ZN34_INTERNAL_d7eca45d_4_k_cu_d77ec6f64cuda3std6ranges3__45__cpo8distanceE - _ZN34_INTERNAL_d7eca45d_4_k_cu_d77ec6f64cuda3std3__48in_placeE)
_ZN34_INTERNAL_d7eca45d_4_k_cu_d77ec6f64cuda3std3__48in_placeE:
	.zero		1
	.type		_ZN34_INTERNAL_d7eca45d_4_k_cu_d77ec6f64cuda3std6ranges3__45__cpo8distanceE,@object
	.size		_ZN34_INTERNAL_d7eca45d_4_k_cu_d77ec6f64cuda3std6ranges3__45__cpo8distanceE,(_ZN34_INTERNAL_d7eca45d_4_k_cu_d77ec6f64cuda3std3__45__cpo6cbeginE - _ZN34_INTERNAL_d7eca45d_4_k_cu_d77ec6f64cuda3std6ranges3__45__cpo8distanceE)
_ZN34_INTERNAL_d7eca45d_4_k_cu_d77ec6f64cuda3std6ranges3__45__cpo8distanceE:
	.zero		1
	.type		_ZN34_INTERNAL_d7eca45d_4_k_cu_d77ec6f64cuda3std3__45__cpo6cbeginE,@object
	.size		_ZN34_INTERNAL_d7eca45d_4_k_cu_d77ec6f64cuda3std3__45__cpo6cbeginE,(_ZN34_INTERNAL_d7eca45d_4_k_cu_d77ec6f64cuda3std6ranges3__45__cpo7advanceE - _ZN34_INTERNAL_d7eca45d_4_k_cu_d77ec6f64cuda3std3__45__cpo6cbeginE)
_ZN34_INTERNAL_d7eca45d_4_k_cu_d77ec6f64cuda3std3__45__cpo6cbeginE:
	.zero		1
	.type		_ZN34_INTERNAL_d7eca45d_4_k_cu_d77ec6f64cuda3std6ranges3__45__cpo7advanceE,@object
	.size		_ZN34_INTERNAL_d7eca45d_4_k_cu_d77ec6f64cuda3std6ranges3__45__cpo7advanceE,(_ZN34_INTERNAL_d7eca45d_4_k_cu_d77ec6f64cuda3std3__45__cpo7crbeginE - _ZN34_INTERNAL_d7eca45d_4_k_cu_d77ec6f64cuda3std6ranges3__45__cpo7advanceE)
_ZN34_INTERNAL_d7eca45d_4_k_cu_d77ec6f64cuda3std6ranges3__45__cpo7advanceE:
	.zero		1
	.type		_ZN34_INTERNAL_d7eca45d_4_k_cu_d77ec6f64cuda3std3__45__cpo7crbeginE,@object
	.size		_ZN34_INTERNAL_d7eca45d_4_k_cu_d77ec6f64cuda3std3__45__cpo7crbeginE,(_ZN34_INTERNAL_d7eca45d_4_k_cu_d77ec6f64cuda3std6ranges3__45__cpo4dataE - _ZN34_INTERNAL_d7eca45d_4_k_cu_d77ec6f64cuda3std3__45__cpo7crbeginE)
_ZN34_INTERNAL_d7eca45d_4_k_cu_d77ec6f64cuda3std3__45__cpo7crbeginE:
	.zero		1
	.type		_ZN34_INTERNAL_d7eca45d_4_k_cu_d77ec6f64cuda3std6ranges3__45__cpo4dataE,@object
	.size		_ZN34_INTERNAL_d7eca45d_4_k_cu_d77ec6f64cuda3std6ranges3__45__cpo4dataE,(_ZN34_INTERNAL_d7eca45d_4_k_cu_d77ec6f64cuda3std6ranges3__45__cpo5beginE - _ZN34_INTERNAL_d7eca45d_4_k_cu_d77ec6f64cuda3std6ranges3__45__cpo4dataE)
_ZN34_INTERNAL_d7eca45d_4_k_cu_d77ec6f64cuda3std6ranges3__45__cpo4dataE:
	.zero		1
	.type		_ZN34_INTERNAL_d7eca45d_4_k_cu_d77ec6f64cuda3std6ranges3__45__cpo5beginE,@object
	.size		_ZN34_INTERNAL_d7eca45d_4_k_cu_d77ec6f64cuda3std6ranges3__45__cpo5beginE,(_ZN34_INTERNAL_d7eca45d_4_k_cu_d77ec6f64cuda3std3__436_GLOBAL__N__d7eca45d_4_k_cu_d77ec6f66ignoreE - _ZN34_INTERNAL_d7eca45d_4_k_cu_d77ec6f64cuda3std6ranges3__45__cpo5beginE)
_ZN34_INTERNAL_d7eca45d_4_k_cu_d77ec6f64cuda3std6ranges3__45__cpo5beginE:
	.zero		1
	.type		_ZN34_INTERNAL_d7eca45d_4_k_cu_d77ec6f64cuda3std3__436_GLOBAL__N__d7eca45d_4_k_cu_d77ec6f66ignoreE,@object
	.size		_ZN34_INTERNAL_d7eca45d_4_k_cu_d77ec6f64cuda3std3__436_GLOBAL__N__d7eca45d_4_k_cu_d77ec6f66ignoreE,(_ZN34_INTERNAL_d7eca45d_4_k_cu_d77ec6f64cuda3std6ranges3__45__cpo4sizeE - _ZN34_INTERNAL_d7eca45d_4_k_cu_d77ec6f64cuda3std3__436_GLOBAL__N__d7eca45d_4_k_cu_d77ec6f66ignoreE)
_ZN34_INTERNAL_d7eca45d_4_k_cu_d77ec6f64cuda3std3__436_GLOBAL__N__d7eca45d_4_k_cu_d77ec6f66ignoreE:
	.zero		1
	.type		_ZN34_INTERNAL_d7eca45d_4_k_cu_d77ec6f64cuda3std6ranges3__45__cpo4sizeE,@object
	.size		_ZN34_INTERNAL_d7eca45d_4_k_cu_d77ec6f64cuda3std6ranges3__45__cpo4sizeE,(_ZN34_INTERNAL_d7eca45d_4_k_cu_d77ec6f64cuda3std3__45__cpo5beginE - _ZN34_INTERNAL_d7eca45d_4_k_cu_d77ec6f64cuda3std6ranges3__45__cpo4sizeE)
_ZN34_INTERNAL_d7eca45d_4_k_cu_d77ec6f64cuda3std6ranges3__45__cpo4sizeE:
	.zero		1
	.type		_ZN34_INTERNAL_d7eca45d_4_k_cu_d77ec6f64cuda3std3__45__cpo5beginE,@object
	.size		_ZN34_INTERNAL_d7eca45d_4_k_cu_d77ec6f64cuda3std3__45__cpo5beginE,(_ZN34_INTERNAL_d7eca45d_4_k_cu_d77ec6f64cuda3std6ranges3__45__cpo6cbeginE - _ZN34_INTERNAL_d7eca45d_4_k_cu_d77ec6f64cuda3std3__45__cpo5beginE)
_ZN34_INTERNAL_d7eca45d_4_k_cu_d77ec6f64cuda3std3__45__cpo5beginE:
	.zero		1
	.type		_ZN34_INTERNAL_d7eca45d_4_k_cu_d77ec6f64cuda3std6ranges3__45__cpo6cbeginE,@object
	.size		_ZN34_INTERNAL_d7eca45d_4_k_cu_d77ec6f64cuda3std6ranges3__45__cpo6cbeginE,(_ZN34_INTERNAL_d7eca45d_4_k_cu_d77ec6f64cuda3std3__45__cpo6rbeginE - _ZN34_INTERNAL_d7eca45d_4_k_cu_d77ec6f64cuda3std6ranges3__45__cpo6cbeginE)
_ZN34_INTERNAL_d7eca45d_4_k_cu_d77ec6f64cuda3std6ranges3__45__cpo6cbeginE:
	.zero		1
	.type		_ZN34_INTERNAL_d7eca45d_4_k_cu_d77ec6f64cuda3std3__45__cpo6rbeginE,@object
	.size		_ZN34_INTERNAL_d7eca45d_4_k_cu_d77ec6f64cuda3std3__45__cpo6rbeginE,(_ZN34_INTERNAL_d7eca45d_4_k_cu_d77ec6f64cuda3std6ranges3__45__cpo4nextE - _ZN34_INTERNAL_d7eca45d_4_k_cu_d77ec6f64cuda3std3__45__cpo6rbeginE)
_ZN34_INTERNAL_d7eca45d_4_k_cu_d77ec6f64cuda3std3__45__cpo6rbeginE:
	.zero		1
	.type		_ZN34_INTERNAL_d7eca45d_4_k_cu_d77ec6f64cuda3std6ranges3__45__cpo4nextE,@object
	.size		_ZN34_INTERNAL_d7eca45d_4_k_cu_d77ec6f64cuda3std6ranges3__45__cpo4nextE,(_ZN34_INTERNAL_d7eca45d_4_k_cu_d77ec6f64cuda3std6ranges3__45__cpo4swapE - _ZN34_INTERNAL_d7eca45d_4_k_cu_d77ec6f64cuda3std6ranges3__45__cpo4nextE)
_ZN34_INTERNAL_d7eca45d_4_k_cu_d77ec6f64cuda3std6ranges3__45__cpo4nextE:
	.zero		1
	.type		_ZN34_INTERNAL_d7eca45d_4_k_cu_d77ec6f64cuda3std6ranges3__45__cpo4swapE,@object
	.size		_ZN34_INTERNAL_d7eca45d_4_k_cu_d77ec6f64cuda3std6ranges3__45__cpo4swapE,(_ZN34_INTERNAL_d7eca45d_4_k_cu_d77ec6f64cuda3std3__420unreachable_sentinelE - _ZN34_INTERNAL_d7eca45d_4_k_cu_d77ec6f64cuda3std6ranges3__45__cpo4swapE)
_ZN34_INTERNAL_d7eca45d_4_k_cu_d77ec6f64cuda3std6ranges3__45__cpo4swapE:
	.zero		1
	.type		_ZN34_INTERNAL_d7eca45d_4_k_cu_d77ec6f64cuda3std3__420unreachable_sentinelE,@object
	.size		_ZN34_INTERNAL_d7eca45d_4_k_cu_d77ec6f64cuda3std3__420unreachable_sentinelE,(_ZN34_INTERNAL_d7eca45d_4_k_cu_d77ec6f66thrust24THRUST_300001_SM_1000_NS6system6detail10sequential3seqE - _ZN34_INTERNAL_d7eca45d_4_k_cu_d77ec6f64cuda3std3__420unreachable_sentinelE)
_ZN34_INTERNAL_d7eca45d_4_k_cu_d77ec6f64cuda3std3__420unreachable_sentinelE:
	.zero		1
	.type		_ZN34_INTERNAL_d7eca45d_4_k_cu_d77ec6f66thrust24THRUST_300001_SM_1000_NS6system6detail10sequential3seqE,@object
	.size		_ZN34_INTERNAL_d7eca45d_4_k_cu_d77ec6f66thrust24THRUST_300001_SM_1000_NS6system6detail10sequential3seqE,(_ZN34_INTERNAL_d7eca45d_4_k_cu_d77ec6f64cuda3std3__45__cpo4cendE - _ZN34_INTERNAL_d7eca45d_4_k_cu_d77ec6f66thrust24THRUST_300001_SM_1000_NS6system6detail10sequential3seqE)
_ZN34_INTERNAL_d7eca45d_4_k_cu_d77ec6f66thrust24THRUST_300001_SM_1000_NS6system6detail10sequential3seqE:
	.zero		1
	.type		_ZN34_INTERNAL_d7eca45d_4_k_cu_d77ec6f64cuda3std3__45__cpo4cendE,@object
	.size		_ZN34_INTERNAL_d7eca45d_4_k_cu_d77ec6f64cuda3std3__45__cpo4cendE,(_ZN34_INTERNAL_d7eca45d_4_k_cu_d77ec6f64cuda3std6ranges3__45__cpo9iter_swapE - _ZN34_INTERNAL_d7eca45d_4_k_cu_d77ec6f64cuda3std3__45__cpo4cendE)
_ZN34_INTERNAL_d7eca45d_4_k_cu_d77ec6f64cuda3std3__45__cpo4cendE:
	.zero		1
	.type		_ZN34_INTERNAL_d7eca45d_4_k_cu_d77ec6f64cuda3std6ranges3__45__cpo9iter_swapE,@object
	.size		_ZN34_INTERNAL_d7eca45d_4_k_cu_d77ec6f64cuda3std6ranges3__45__cpo9iter_swapE,(_ZN34_INTERNAL_d7eca45d_4_k_cu_d77ec6f64cuda3std3__45__cpo5crendE - _ZN34_INTERNAL_d7eca45d_4_k_cu_d77ec6f64cuda3std6ranges3__45__cpo9iter_swapE)
_ZN34_INTERNAL_d7eca45d_4_k_cu_d77ec6f64cuda3std6ranges3__45__cpo9iter_swapE:
	.zero		1
	.type		_ZN34_INTERNAL_d7eca45d_4_k_cu_d77ec6f64cuda3std3__45__cpo5crendE,@object
	.size		_ZN34_INTERNAL_d7eca45d_4_k_cu_d77ec6f64cuda3std3__45__cpo5crendE,(_ZN34_INTERNAL_d7eca45d_4_k_cu_d77ec6f64cuda3std6ranges3__45__cpo5cdataE - _ZN34_INTERNAL_d7eca45d_4_k_cu_d77ec6f64cuda3std3__45__cpo5crendE)
_ZN34_INTERNAL_d7eca45d_4_k_cu_d77ec6f64cuda3std3__45__cpo5crendE:
	.zero		1
	.type		_ZN34_INTERNAL_d7eca45d_4_k_cu_d77ec6f64cuda3std6ranges3__45__cpo5cdataE,@object
	.size		_ZN34_INTERNAL_d7eca45d_4_k_cu_d77ec6f64cuda3std6ranges3__45__cpo5cdataE,(_ZN34_INTERNAL_d7eca45d_4_k_cu_d77ec6f64cuda3std6ranges3__45__cpo3endE - _ZN34_INTERNAL_d7eca45d_4_k_cu_d77ec6f64cuda3std6ranges3__45__cpo5cdataE)
_ZN34_INTERNAL_d7eca45d_4_k_cu_d77ec6f64cuda3std6ranges3__45__cpo5cdataE:
	.zero		1
	.type		_ZN34_INTERNAL_d7eca45d_4_k_cu_d77ec6f64cuda3std6ranges3__45__cpo3endE,@object
	.size		_ZN34_INTERNAL_d7eca45d_4_k_cu_d77ec6f64cuda3std6ranges3__45__cpo3endE,(_ZN34_INTERNAL_d7eca45d_4_k_cu_d77ec6f64cuda3std3__419piecewise_constructE - _ZN34_INTERNAL_d7eca45d_4_k_cu_d77ec6f64cuda3std6ranges3__45__cpo3endE)
_ZN34_INTERNAL_d7eca45d_4_k_cu_d77ec6f64cuda3std6ranges3__45__cpo3endE:
	.zero		1
	.type		_ZN34_INTERNAL_d7eca45d_4_k_cu_d77ec6f64cuda3std3__419piecewise_constructE,@object
	.size		_ZN34_INTERNAL_d7eca45d_4_k_cu_d77ec6f64cuda3std3__419piecewise_constructE,(_ZN34_INTERNAL_d7eca45d_4_k_cu_d77ec6f64cuda3std6ranges3__45__cpo5ssizeE - _ZN34_INTERNAL_d7eca45d_4_k_cu_d77ec6f64cuda3std3__419piecewise_constructE)
_ZN34_INTERNAL_d7eca45d_4_k_cu_d77ec6f64cuda3std3__419piecewise_constructE:
	.zero		1
	.type		_ZN34_INTERNAL_d7eca45d_4_k_cu_d77ec6f64cuda3std6ranges3__45__cpo5ssizeE,@object
	.size		_ZN34_INTERNAL_d7eca45d_4_k_cu_d77ec6f64cuda3std6ranges3__45__cpo5ssizeE,(_ZN34_INTERNAL_d7eca45d_4_k_cu_d77ec6f64cuda3std3__45__cpo3endE - _ZN34_INTERNAL_d7eca45d_4_k_cu_d77ec6f64cuda3std6ranges3__45__cpo5ssizeE)
_ZN34_INTERNAL_d7eca45d_4_k_cu_d77ec6f64cuda3std6ranges3__45__cpo5ssizeE:
	.zero		1
	.type		_ZN34_INTERNAL_d7eca45d_4_k_cu_d77ec6f64cuda3std3__45__cpo3endE,@object
	.size		_ZN34_INTERNAL_d7eca45d_4_k_cu_d77ec6f64cuda3std3__45__cpo3endE,(_ZN34_INTERNAL_d7eca45d_4_k_cu_d77ec6f64cuda3std6ranges3__45__cpo4cendE - _ZN34_INTERNAL_d7eca45d_4_k_cu_d77ec6f64cuda3std3__45__cpo3endE)
_ZN34_INTERNAL_d7eca45d_4_k_cu_d77ec6f64cuda3std3__45__cpo3endE:
	.zero		1
	.type		_ZN34_INTERNAL_d7eca45d_4_k_cu_d77ec6f64cuda3std6ranges3__45__cpo4cendE,@object
	.size		_ZN34_INTERNAL_d7eca45d_4_k_cu_d77ec6f64cuda3std6ranges3__45__cpo4cendE,(_ZN34_INTERNAL_d7eca45d_4_k_cu_d77ec6f64cuda3std3__45__cpo4rendE - _ZN34_INTERNAL_d7eca45d_4_k_cu_d77ec6f64cuda3std6ranges3__45__cpo4cendE)
_ZN34_INTERNAL_d7eca45d_4_k_cu_d77ec6f64cuda3std6ranges3__45__cpo4cendE:
	.zero		1
	.type		_ZN34_INTERNAL_d7eca45d_4_k_cu_d77ec6f64cuda3std3__45__cpo4rendE,@object
	.size		_ZN34_INTERNAL_d7eca45d_4_k_cu_d77ec6f64cuda3std3__45__cpo4rendE,(_ZN34_INTERNAL_d7eca45d_4_k_cu_d77ec6f64cuda3std6ranges3__45__cpo4prevE - _ZN34_INTERNAL_d7eca45d_4_k_cu_d77ec6f64cuda3std3__45__cpo4rendE)
_ZN34_INTERNAL_d7eca45d_4_k_cu_d77ec6f64cuda3std3__45__cpo4rendE:
	.zero		1
	.type		_ZN34_INTERNAL_d7eca45d_4_k_cu_d77ec6f64cuda3std6ranges3__45__cpo4prevE,@object
	.size		_ZN34_INTERNAL_d7eca45d_4_k_cu_d77ec6f64cuda3std6ranges3__45__cpo4prevE,(_ZN34_INTERNAL_d7eca45d_4_k_cu_d77ec6f64cuda3std6ranges3__45__cpo9iter_moveE - _ZN34_INTERNAL_d7eca45d_4_k_cu_d77ec6f64cuda3std6ranges3__45__cpo4prevE)
_ZN34_INTERNAL_d7eca45d_4_k_cu_d77ec6f64cuda3std6ranges3__45__cpo4prevE:
	.zero		1
	.type		_ZN34_INTERNAL_d7eca45d_4_k_cu_d77ec6f64cuda3std6ranges3__45__cpo9iter_moveE,@object
	.size		_ZN34_INTERNAL_d7eca45d_4_k_cu_d77ec6f64cuda3std6ranges3__45__cpo9iter_moveE,(.L_13 - _ZN34_INTERNAL_d7eca45d_4_k_cu_d77ec6f64cuda3std6ranges3__45__cpo9iter_moveE)
_ZN34_INTERNAL_d7eca45d_4_k_cu_d77ec6f64cuda3std6ranges3__45__cpo9iter_moveE:
	.zero		1
.L_13:


//--------------------- .nv.constant0._Z19normalizeBuffer_gpuPfif --------------------------
	.section	.nv.constant0._Z19normalizeBuffer_gpuPfif,"a",@progbits
	.sectionflags	@""
	.align	4
.nv.constant0._Z19normalizeBuffer_gpuPfif:
	.zero		912


//--------------------- .nv.constant0._Z14mbrot_func_gpuffffiiiPf --------------------------
	.section	.nv.constant0._Z14mbrot_func_gpuffffiiiPf,"a",@progbits
	.sectionflags	@""
	.align	4
.nv.constant0._Z14mbrot_func_gpuffffiiiPf:
	.zero		936


//--------------------- SYMBOLS --------------------------

	.type		.nv.reservedSmem.offset0,@object
	.size		.nv.reservedSmem.offset0,0x4
